//
// Generated by NVIDIA NVVM Compiler
//
// Compiler Build ID: CL-36424714
// Cuda compilation tools, release 13.0, V13.0.88
// Based on NVVM 20.0.0
//

.version 9.0
.target sm_100
.address_size 64

	// .globl	_Z12partitioningPfS_S_S_S_S_S_S_Piiii

.visible .entry _Z12partitioningPfS_S_S_S_S_S_S_Piiii(
	.param .u64 .ptr .align 1 _Z12partitioningPfS_S_S_S_S_S_S_Piiii_param_0,
	.param .u64 .ptr .align 1 _Z12partitioningPfS_S_S_S_S_S_S_Piiii_param_1,
	.param .u64 .ptr .align 1 _Z12partitioningPfS_S_S_S_S_S_S_Piiii_param_2,
	.param .u64 .ptr .align 1 _Z12partitioningPfS_S_S_S_S_S_S_Piiii_param_3,
	.param .u64 .ptr .align 1 _Z12partitioningPfS_S_S_S_S_S_S_Piiii_param_4,
	.param .u64 .ptr .align 1 _Z12partitioningPfS_S_S_S_S_S_S_Piiii_param_5,
	.param .u64 .ptr .align 1 _Z12partitioningPfS_S_S_S_S_S_S_Piiii_param_6,
	.param .u64 .ptr .align 1 _Z12partitioningPfS_S_S_S_S_S_S_Piiii_param_7,
	.param .u64 .ptr .align 1 _Z12partitioningPfS_S_S_S_S_S_S_Piiii_param_8,
	.param .u32 _Z12partitioningPfS_S_S_S_S_S_S_Piiii_param_9,
	.param .u32 _Z12partitioningPfS_S_S_S_S_S_S_Piiii_param_10,
	.param .u32 _Z12partitioningPfS_S_S_S_S_S_S_Piiii_param_11
)
{
	.reg .pred 	%p<21>;
	.reg .b32 	%r<67>;
	.reg .b32 	%f<445>;
	.reg .b64 	%rd<99>;

	ld.param.u64 	%rd29, [_Z12partitioningPfS_S_S_S_S_S_S_Piiii_param_0];
	ld.param.u64 	%rd30, [_Z12partitioningPfS_S_S_S_S_S_S_Piiii_param_1];
	ld.param.u64 	%rd31, [_Z12partitioningPfS_S_S_S_S_S_S_Piiii_param_2];
	ld.param.u64 	%rd32, [_Z12partitioningPfS_S_S_S_S_S_S_Piiii_param_3];
	ld.param.u64 	%rd37, [_Z12partitioningPfS_S_S_S_S_S_S_Piiii_param_8];
	ld.param.u32 	%r37, [_Z12partitioningPfS_S_S_S_S_S_S_Piiii_param_9];
	ld.param.u32 	%r38, [_Z12partitioningPfS_S_S_S_S_S_S_Piiii_param_10];
	ld.param.u32 	%r39, [_Z12partitioningPfS_S_S_S_S_S_S_Piiii_param_11];
	mov.u32 	%r40, %ntid.x;
	mov.u32 	%r41, %ctaid.x;
	mov.u32 	%r42, %tid.x;
	mad.lo.s32 	%r43, %r40, %r41, %r42;
	shl.b32 	%r1, %r43, 1;
	or.b32  	%r44, %r1, 1;
	mul.lo.s32 	%r2, %r37, %r43;
	add.s32 	%r45, %r38, -2;
	setp.eq.s32 	%p1, %r1, %r45;
	selp.b32 	%r46, %r39, 0, %p1;
	add.s32 	%r3, %r46, %r37;
	setp.ge.s32 	%p2, %r44, %r38;
	@%p2 bra 	$L__BB0_28;
	cvta.to.global.u64 	%rd1, %rd29;
	cvta.to.global.u64 	%rd2, %rd30;
	cvta.to.global.u64 	%rd3, %rd31;
	cvta.to.global.u64 	%rd4, %rd32;
	cvta.to.global.u64 	%rd38, %rd37;
	mul.wide.s32 	%rd39, %r2, 4;
	add.s64 	%rd5, %rd1, %rd39;
	ld.global.f32 	%f409, [%rd5+4];
	add.s64 	%rd6, %rd2, %rd39;
	ld.global.f32 	%f410, [%rd6+4];
	add.s64 	%rd7, %rd3, %rd39;
	ld.global.f32 	%f411, [%rd7+4];
	add.s64 	%rd8, %rd4, %rd39;
	ld.global.f32 	%f412, [%rd8+4];
	mul.wide.s32 	%rd40, %r1, 4;
	add.s64 	%rd41, %rd38, %rd40;
	st.global.u32 	[%rd41], %r2;
	add.s32 	%r47, %r3, %r2;
	add.s32 	%r48, %r47, -1;
	st.global.u32 	[%rd41+4], %r48;
	setp.lt.s32 	%p3, %r3, 3;
	@%p3 bra 	$L__BB0_14;
	add.s32 	%r4, %r3, -2;
	add.s32 	%r50, %r3, -3;
	setp.lt.u32 	%p4, %r50, 7;
	mov.b32 	%r59, 2;
	@%p4 bra 	$L__BB0_6;
	and.b32  	%r52, %r4, -8;
	neg.s32 	%r57, %r52;
	add.s64 	%rd43, %rd39, 20;
	add.s64 	%rd98, %rd1, %rd43;
	add.s64 	%rd97, %rd2, %rd43;
	add.s64 	%rd96, %rd3, %rd43;
	add.s64 	%rd95, %rd4, %rd43;
	mov.b32 	%r56, 0;
$L__BB0_4:
	.pragma "nounroll";
	ld.global.f32 	%f106, [%rd98+-12];
	div.rn.f32 	%f107, %f106, %f410;
	ld.global.f32 	%f108, [%rd97+-12];
	mul.f32 	%f109, %f411, %f107;
	sub.f32 	%f110, %f108, %f109;
	ld.global.f32 	%f111, [%rd96+-12];
	ld.global.f32 	%f112, [%rd95+-12];
	mul.f32 	%f113, %f412, %f107;
	sub.f32 	%f114, %f112, %f113;
	ld.global.f32 	%f115, [%rd98+-8];
	div.rn.f32 	%f116, %f115, %f110;
	ld.global.f32 	%f117, [%rd97+-8];
	mul.f32 	%f118, %f111, %f116;
	sub.f32 	%f119, %f117, %f118;
	ld.global.f32 	%f120, [%rd96+-8];
	ld.global.f32 	%f121, [%rd95+-8];
	mul.f32 	%f122, %f114, %f116;
	sub.f32 	%f123, %f121, %f122;
	ld.global.f32 	%f124, [%rd98+-4];
	div.rn.f32 	%f125, %f124, %f119;
	ld.global.f32 	%f126, [%rd97+-4];
	mul.f32 	%f127, %f120, %f125;
	sub.f32 	%f128, %f126, %f127;
	ld.global.f32 	%f129, [%rd96+-4];
	ld.global.f32 	%f130, [%rd95+-4];
	mul.f32 	%f131, %f123, %f125;
	sub.f32 	%f132, %f130, %f131;
	ld.global.f32 	%f133, [%rd98];
	div.rn.f32 	%f134, %f133, %f128;
	ld.global.f32 	%f135, [%rd97];
	mul.f32 	%f136, %f129, %f134;
	sub.f32 	%f137, %f135, %f136;
	ld.global.f32 	%f138, [%rd96];
	ld.global.f32 	%f139, [%rd95];
	mul.f32 	%f140, %f132, %f134;
	sub.f32 	%f141, %f139, %f140;
	ld.global.f32 	%f142, [%rd98+4];
	div.rn.f32 	%f143, %f142, %f137;
	ld.global.f32 	%f144, [%rd97+4];
	mul.f32 	%f145, %f138, %f143;
	sub.f32 	%f146, %f144, %f145;
	ld.global.f32 	%f147, [%rd96+4];
	ld.global.f32 	%f148, [%rd95+4];
	mul.f32 	%f149, %f141, %f143;
	sub.f32 	%f150, %f148, %f149;
	ld.global.f32 	%f151, [%rd98+8];
	div.rn.f32 	%f152, %f151, %f146;
	ld.global.f32 	%f153, [%rd97+8];
	mul.f32 	%f154, %f147, %f152;
	sub.f32 	%f155, %f153, %f154;
	ld.global.f32 	%f156, [%rd96+8];
	ld.global.f32 	%f157, [%rd95+8];
	mul.f32 	%f158, %f150, %f152;
	sub.f32 	%f159, %f157, %f158;
	ld.global.f32 	%f160, [%rd98+12];
	div.rn.f32 	%f161, %f160, %f155;
	ld.global.f32 	%f162, [%rd97+12];
	mul.f32 	%f163, %f156, %f161;
	sub.f32 	%f164, %f162, %f163;
	ld.global.f32 	%f165, [%rd96+12];
	ld.global.f32 	%f166, [%rd95+12];
	mul.f32 	%f167, %f159, %f161;
	sub.f32 	%f168, %f166, %f167;
	ld.global.f32 	%f169, [%rd98+16];
	div.rn.f32 	%f170, %f169, %f164;
	mul.f32 	%f171, %f107, %f409;
	mul.f32 	%f172, %f116, %f171;
	mul.f32 	%f173, %f125, %f172;
	mul.f32 	%f174, %f134, %f173;
	mul.f32 	%f175, %f143, %f174;
	mul.f32 	%f176, %f152, %f175;
	mul.f32 	%f177, %f161, %f176;
	mul.f32 	%f409, %f170, %f177;
	ld.global.f32 	%f178, [%rd97+16];
	mul.f32 	%f179, %f165, %f170;
	sub.f32 	%f410, %f178, %f179;
	ld.global.f32 	%f411, [%rd96+16];
	ld.global.f32 	%f180, [%rd95+16];
	mul.f32 	%f181, %f168, %f170;
	sub.f32 	%f412, %f180, %f181;
	add.s32 	%r57, %r57, 8;
	add.s32 	%r56, %r56, 8;
	add.s64 	%rd98, %rd98, 32;
	add.s64 	%rd97, %rd97, 32;
	add.s64 	%rd96, %rd96, 32;
	add.s64 	%rd95, %rd95, 32;
	setp.ne.s32 	%p5, %r57, 0;
	@%p5 bra 	$L__BB0_4;
	add.s32 	%r59, %r56, 2;
$L__BB0_6:
	add.s32 	%r12, %r3, -2;
	and.b32  	%r13, %r12, 7;
	setp.eq.s32 	%p6, %r13, 0;
	@%p6 bra 	$L__BB0_14;
	and.b32  	%r14, %r12, 3;
	setp.lt.u32 	%p7, %r13, 4;
	@%p7 bra 	$L__BB0_9;
	mul.wide.s32 	%rd44, %r59, 4;
	add.s64 	%rd45, %rd5, %rd44;
	ld.global.f32 	%f183, [%rd45];
	div.rn.f32 	%f184, %f183, %f410;
	add.s64 	%rd46, %rd6, %rd44;
	ld.global.f32 	%f185, [%rd46];
	mul.f32 	%f186, %f411, %f184;
	sub.f32 	%f187, %f185, %f186;
	add.s64 	%rd47, %rd7, %rd44;
	ld.global.f32 	%f188, [%rd47];
	add.s64 	%rd48, %rd8, %rd44;
	ld.global.f32 	%f189, [%rd48];
	mul.f32 	%f190, %f412, %f184;
	sub.f32 	%f191, %f189, %f190;
	ld.global.f32 	%f192, [%rd45+4];
	div.rn.f32 	%f193, %f192, %f187;
	ld.global.f32 	%f194, [%rd46+4];
	mul.f32 	%f195, %f188, %f193;
	sub.f32 	%f196, %f194, %f195;
	ld.global.f32 	%f197, [%rd47+4];
	ld.global.f32 	%f198, [%rd48+4];
	mul.f32 	%f199, %f191, %f193;
	sub.f32 	%f200, %f198, %f199;
	ld.global.f32 	%f201, [%rd45+8];
	div.rn.f32 	%f202, %f201, %f196;
	ld.global.f32 	%f203, [%rd46+8];
	mul.f32 	%f204, %f197, %f202;
	sub.f32 	%f205, %f203, %f204;
	ld.global.f32 	%f206, [%rd47+8];
	ld.global.f32 	%f207, [%rd48+8];
	mul.f32 	%f208, %f200, %f202;
	sub.f32 	%f209, %f207, %f208;
	ld.global.f32 	%f210, [%rd45+12];
	div.rn.f32 	%f211, %f210, %f205;
	mul.f32 	%f212, %f184, %f409;
	mul.f32 	%f213, %f193, %f212;
	mul.f32 	%f214, %f202, %f213;
	mul.f32 	%f409, %f211, %f214;
	ld.global.f32 	%f215, [%rd46+12];
	mul.f32 	%f216, %f206, %f211;
	sub.f32 	%f410, %f215, %f216;
	ld.global.f32 	%f217, [%rd48+12];
	mul.f32 	%f218, %f209, %f211;
	sub.f32 	%f412, %f217, %f218;
	ld.global.f32 	%f411, [%rd47+12];
	add.s32 	%r59, %r59, 4;
$L__BB0_9:
	setp.eq.s32 	%p8, %r14, 0;
	@%p8 bra 	$L__BB0_14;
	setp.eq.s32 	%p9, %r14, 1;
	@%p9 bra 	$L__BB0_12;
	mul.wide.s32 	%rd49, %r59, 4;
	add.s64 	%rd50, %rd5, %rd49;
	ld.global.f32 	%f220, [%rd50];
	div.rn.f32 	%f221, %f220, %f410;
	add.s64 	%rd51, %rd6, %rd49;
	ld.global.f32 	%f222, [%rd51];
	mul.f32 	%f223, %f411, %f221;
	sub.f32 	%f224, %f222, %f223;
	add.s64 	%rd52, %rd7, %rd49;
	ld.global.f32 	%f225, [%rd52];
	add.s64 	%rd53, %rd8, %rd49;
	ld.global.f32 	%f226, [%rd53];
	mul.f32 	%f227, %f412, %f221;
	sub.f32 	%f228, %f226, %f227;
	ld.global.f32 	%f229, [%rd50+4];
	div.rn.f32 	%f230, %f229, %f224;
	mul.f32 	%f231, %f221, %f409;
	mul.f32 	%f409, %f230, %f231;
	ld.global.f32 	%f232, [%rd51+4];
	mul.f32 	%f233, %f225, %f230;
	sub.f32 	%f410, %f232, %f233;
	ld.global.f32 	%f234, [%rd53+4];
	mul.f32 	%f235, %f228, %f230;
	sub.f32 	%f412, %f234, %f235;
	ld.global.f32 	%f411, [%rd52+4];
	add.s32 	%r59, %r59, 2;
$L__BB0_12:
	and.b32  	%r53, %r3, 1;
	setp.eq.b32 	%p10, %r53, 1;
	not.pred 	%p11, %p10;
	@%p11 bra 	$L__BB0_14;
	mul.wide.s32 	%rd54, %r59, 4;
	add.s64 	%rd55, %rd5, %rd54;
	ld.global.f32 	%f236, [%rd55];
	div.rn.f32 	%f237, %f236, %f410;
	neg.f32 	%f238, %f409;
	mul.f32 	%f409, %f237, %f238;
	add.s64 	%rd56, %rd6, %rd54;
	ld.global.f32 	%f239, [%rd56];
	mul.f32 	%f240, %f411, %f237;
	sub.f32 	%f410, %f239, %f240;
	add.s64 	%rd57, %rd7, %rd54;
	ld.global.f32 	%f411, [%rd57];
	add.s64 	%rd58, %rd8, %rd54;
	ld.global.f32 	%f241, [%rd58];
	mul.f32 	%f242, %f412, %f237;
	sub.f32 	%f412, %f241, %f242;
$L__BB0_14:
	ld.param.u64 	%rd94, [_Z12partitioningPfS_S_S_S_S_S_S_Piiii_param_7];
	ld.param.u64 	%rd93, [_Z12partitioningPfS_S_S_S_S_S_S_Piiii_param_6];
	ld.param.u64 	%rd92, [_Z12partitioningPfS_S_S_S_S_S_S_Piiii_param_5];
	ld.param.u64 	%rd91, [_Z12partitioningPfS_S_S_S_S_S_S_Piiii_param_4];
	setp.lt.s32 	%p12, %r3, 3;
	cvta.to.global.u64 	%rd59, %rd91;
	mul.wide.s32 	%rd60, %r1, 4;
	add.s64 	%rd21, %rd59, %rd60;
	st.global.f32 	[%rd21+4], %f409;
	cvta.to.global.u64 	%rd61, %rd92;
	add.s64 	%rd22, %rd61, %rd60;
	st.global.f32 	[%rd22+4], %f410;
	cvta.to.global.u64 	%rd62, %rd93;
	add.s64 	%rd23, %rd62, %rd60;
	st.global.f32 	[%rd23+4], %f411;
	cvta.to.global.u64 	%rd63, %rd94;
	add.s64 	%rd24, %rd63, %rd60;
	st.global.f32 	[%rd24+4], %f412;
	mul.wide.s32 	%rd64, %r3, 4;
	add.s64 	%rd65, %rd5, %rd64;
	ld.global.f32 	%f441, [%rd65+-8];
	add.s64 	%rd66, %rd6, %rd64;
	ld.global.f32 	%f442, [%rd66+-8];
	add.s64 	%rd67, %rd7, %rd64;
	ld.global.f32 	%f443, [%rd67+-8];
	add.s64 	%rd68, %rd8, %rd64;
	ld.global.f32 	%f444, [%rd68+-8];
	@%p12 bra 	$L__BB0_27;
	add.s32 	%r65, %r3, -3;
	add.s32 	%r20, %r3, -2;
	setp.lt.u32 	%p13, %r65, 7;
	@%p13 bra 	$L__BB0_19;
	and.b32  	%r54, %r20, -8;
	neg.s32 	%r62, %r54;
	mul.wide.s32 	%rd69, %r2, 4;
	add.s64 	%rd70, %rd69, -12;
	add.s64 	%rd25, %rd3, %rd70;
	add.s64 	%rd26, %rd4, %rd70;
	add.s64 	%rd27, %rd2, %rd70;
	add.s64 	%rd28, %rd1, %rd70;
	mov.u32 	%r61, %r3;
$L__BB0_17:
	.pragma "nounroll";
	mul.wide.s32 	%rd71, %r65, 4;
	add.s64 	%rd72, %rd25, %rd71;
	add.s64 	%rd73, %rd26, %rd71;
	add.s64 	%rd74, %rd27, %rd71;
	add.s64 	%rd75, %rd28, %rd71;
	ld.global.f32 	%f244, [%rd72+12];
	div.rn.f32 	%f245, %f244, %f442;
	ld.global.f32 	%f246, [%rd73+12];
	mul.f32 	%f247, %f444, %f245;
	sub.f32 	%f248, %f246, %f247;
	ld.global.f32 	%f249, [%rd74+12];
	mul.f32 	%f250, %f441, %f245;
	sub.f32 	%f251, %f249, %f250;
	ld.global.f32 	%f252, [%rd75+12];
	ld.global.f32 	%f253, [%rd72+8];
	div.rn.f32 	%f254, %f253, %f251;
	ld.global.f32 	%f255, [%rd73+8];
	mul.f32 	%f256, %f248, %f254;
	sub.f32 	%f257, %f255, %f256;
	ld.global.f32 	%f258, [%rd74+8];
	mul.f32 	%f259, %f252, %f254;
	sub.f32 	%f260, %f258, %f259;
	ld.global.f32 	%f261, [%rd75+8];
	ld.global.f32 	%f262, [%rd72+4];
	div.rn.f32 	%f263, %f262, %f260;
	ld.global.f32 	%f264, [%rd73+4];
	mul.f32 	%f265, %f257, %f263;
	sub.f32 	%f266, %f264, %f265;
	ld.global.f32 	%f267, [%rd74+4];
	mul.f32 	%f268, %f261, %f263;
	sub.f32 	%f269, %f267, %f268;
	ld.global.f32 	%f270, [%rd75+4];
	ld.global.f32 	%f271, [%rd72];
	div.rn.f32 	%f272, %f271, %f269;
	ld.global.f32 	%f273, [%rd73];
	mul.f32 	%f274, %f266, %f272;
	sub.f32 	%f275, %f273, %f274;
	ld.global.f32 	%f276, [%rd74];
	mul.f32 	%f277, %f270, %f272;
	sub.f32 	%f278, %f276, %f277;
	ld.global.f32 	%f279, [%rd75];
	ld.global.f32 	%f280, [%rd72+-4];
	div.rn.f32 	%f281, %f280, %f278;
	ld.global.f32 	%f282, [%rd73+-4];
	mul.f32 	%f283, %f275, %f281;
	sub.f32 	%f284, %f282, %f283;
	ld.global.f32 	%f285, [%rd74+-4];
	mul.f32 	%f286, %f279, %f281;
	sub.f32 	%f287, %f285, %f286;
	ld.global.f32 	%f288, [%rd75+-4];
	ld.global.f32 	%f289, [%rd72+-8];
	div.rn.f32 	%f290, %f289, %f287;
	ld.global.f32 	%f291, [%rd73+-8];
	mul.f32 	%f292, %f284, %f290;
	sub.f32 	%f293, %f291, %f292;
	ld.global.f32 	%f294, [%rd74+-8];
	mul.f32 	%f295, %f288, %f290;
	sub.f32 	%f296, %f294, %f295;
	ld.global.f32 	%f297, [%rd75+-8];
	ld.global.f32 	%f298, [%rd72+-12];
	div.rn.f32 	%f299, %f298, %f296;
	ld.global.f32 	%f300, [%rd73+-12];
	mul.f32 	%f301, %f293, %f299;
	sub.f32 	%f302, %f300, %f301;
	ld.global.f32 	%f303, [%rd74+-12];
	mul.f32 	%f304, %f297, %f299;
	sub.f32 	%f305, %f303, %f304;
	ld.global.f32 	%f306, [%rd75+-12];
	ld.global.f32 	%f307, [%rd72+-16];
	div.rn.f32 	%f308, %f307, %f305;
	ld.global.f32 	%f309, [%rd73+-16];
	mul.f32 	%f310, %f302, %f308;
	sub.f32 	%f444, %f309, %f310;
	ld.global.f32 	%f311, [%rd74+-16];
	mul.f32 	%f312, %f306, %f308;
	sub.f32 	%f442, %f311, %f312;
	ld.global.f32 	%f441, [%rd75+-16];
	mul.f32 	%f313, %f245, %f443;
	mul.f32 	%f314, %f254, %f313;
	mul.f32 	%f315, %f263, %f314;
	mul.f32 	%f316, %f272, %f315;
	mul.f32 	%f317, %f281, %f316;
	mul.f32 	%f318, %f290, %f317;
	mul.f32 	%f319, %f299, %f318;
	mul.f32 	%f443, %f308, %f319;
	add.s32 	%r65, %r65, -8;
	add.s32 	%r62, %r62, 8;
	add.s32 	%r61, %r61, -8;
	setp.ne.s32 	%p14, %r62, 0;
	@%p14 bra 	$L__BB0_17;
	add.s32 	%r65, %r61, -3;
$L__BB0_19:
	add.s32 	%r30, %r3, -2;
	and.b32  	%r31, %r30, 7;
	setp.eq.s32 	%p15, %r31, 0;
	@%p15 bra 	$L__BB0_27;
	and.b32  	%r32, %r30, 3;
	setp.lt.u32 	%p16, %r31, 4;
	@%p16 bra 	$L__BB0_22;
	mul.wide.s32 	%rd76, %r65, 4;
	add.s64 	%rd77, %rd7, %rd76;
	ld.global.f32 	%f321, [%rd77];
	div.rn.f32 	%f322, %f321, %f442;
	add.s64 	%rd78, %rd8, %rd76;
	ld.global.f32 	%f323, [%rd78];
	mul.f32 	%f324, %f444, %f322;
	sub.f32 	%f325, %f323, %f324;
	add.s64 	%rd79, %rd6, %rd76;
	ld.global.f32 	%f326, [%rd79];
	mul.f32 	%f327, %f441, %f322;
	sub.f32 	%f328, %f326, %f327;
	add.s64 	%rd80, %rd5, %rd76;
	ld.global.f32 	%f329, [%rd80];
	ld.global.f32 	%f330, [%rd77+-4];
	div.rn.f32 	%f331, %f330, %f328;
	ld.global.f32 	%f332, [%rd78+-4];
	mul.f32 	%f333, %f325, %f331;
	sub.f32 	%f334, %f332, %f333;
	ld.global.f32 	%f335, [%rd79+-4];
	mul.f32 	%f336, %f329, %f331;
	sub.f32 	%f337, %f335, %f336;
	ld.global.f32 	%f338, [%rd80+-4];
	ld.global.f32 	%f339, [%rd77+-8];
	div.rn.f32 	%f340, %f339, %f337;
	ld.global.f32 	%f341, [%rd78+-8];
	mul.f32 	%f342, %f334, %f340;
	sub.f32 	%f343, %f341, %f342;
	ld.global.f32 	%f344, [%rd79+-8];
	mul.f32 	%f345, %f338, %f340;
	sub.f32 	%f346, %f344, %f345;
	ld.global.f32 	%f347, [%rd80+-8];
	ld.global.f32 	%f348, [%rd77+-12];
	div.rn.f32 	%f349, %f348, %f346;
	ld.global.f32 	%f350, [%rd78+-12];
	mul.f32 	%f351, %f343, %f349;
	sub.f32 	%f444, %f350, %f351;
	ld.global.f32 	%f352, [%rd79+-12];
	mul.f32 	%f353, %f347, %f349;
	sub.f32 	%f442, %f352, %f353;
	mul.f32 	%f354, %f322, %f443;
	mul.f32 	%f355, %f331, %f354;
	mul.f32 	%f356, %f340, %f355;
	mul.f32 	%f443, %f349, %f356;
	ld.global.f32 	%f441, [%rd80+-12];
	add.s32 	%r65, %r65, -4;
$L__BB0_22:
	setp.eq.s32 	%p17, %r32, 0;
	@%p17 bra 	$L__BB0_27;
	setp.eq.s32 	%p18, %r32, 1;
	@%p18 bra 	$L__BB0_25;
	mul.wide.s32 	%rd81, %r65, 4;
	add.s64 	%rd82, %rd7, %rd81;
	ld.global.f32 	%f358, [%rd82];
	div.rn.f32 	%f359, %f358, %f442;
	add.s64 	%rd83, %rd8, %rd81;
	ld.global.f32 	%f360, [%rd83];
	mul.f32 	%f361, %f444, %f359;
	sub.f32 	%f362, %f360, %f361;
	add.s64 	%rd84, %rd6, %rd81;
	ld.global.f32 	%f363, [%rd84];
	mul.f32 	%f364, %f441, %f359;
	sub.f32 	%f365, %f363, %f364;
	add.s64 	%rd85, %rd5, %rd81;
	ld.global.f32 	%f366, [%rd85];
	ld.global.f32 	%f367, [%rd82+-4];
	div.rn.f32 	%f368, %f367, %f365;
	ld.global.f32 	%f369, [%rd83+-4];
	mul.f32 	%f370, %f362, %f368;
	sub.f32 	%f444, %f369, %f370;
	ld.global.f32 	%f371, [%rd84+-4];
	mul.f32 	%f372, %f366, %f368;
	sub.f32 	%f442, %f371, %f372;
	mul.f32 	%f373, %f359, %f443;
	mul.f32 	%f443, %f368, %f373;
	ld.global.f32 	%f441, [%rd85+-4];
	add.s32 	%r65, %r65, -2;
$L__BB0_25:
	and.b32  	%r55, %r3, 1;
	setp.eq.b32 	%p19, %r55, 1;
	not.pred 	%p20, %p19;
	@%p20 bra 	$L__BB0_27;
	mul.wide.s32 	%rd86, %r65, 4;
	add.s64 	%rd87, %rd7, %rd86;
	ld.global.f32 	%f374, [%rd87];
	div.rn.f32 	%f375, %f374, %f442;
	add.s64 	%rd88, %rd8, %rd86;
	ld.global.f32 	%f376, [%rd88];
	mul.f32 	%f377, %f444, %f375;
	sub.f32 	%f444, %f376, %f377;
	add.s64 	%rd89, %rd6, %rd86;
	ld.global.f32 	%f378, [%rd89];
	mul.f32 	%f379, %f441, %f375;
	sub.f32 	%f442, %f378, %f379;
	add.s64 	%rd90, %rd5, %rd86;
	ld.global.f32 	%f441, [%rd90];
	neg.f32 	%f380, %f443;
	mul.f32 	%f443, %f375, %f380;
$L__BB0_27:
	st.global.f32 	[%rd21], %f441;
	st.global.f32 	[%rd22], %f442;
	st.global.f32 	[%rd23], %f443;
	st.global.f32 	[%rd24], %f444;
$L__BB0_28:
	ret;

}
	// .globl	_Z20partitioning_reducedPfS_S_S_S_Piiiib
.visible .entry _Z20partitioning_reducedPfS_S_S_S_Piiiib(
	.param .u64 .ptr .align 1 _Z20partitioning_reducedPfS_S_S_S_Piiiib_param_0,
	.param .u64 .ptr .align 1 _Z20partitioning_reducedPfS_S_S_S_Piiiib_param_1,
	.param .u64 .ptr .align 1 _Z20partitioning_reducedPfS_S_S_S_Piiiib_param_2,
	.param .u64 .ptr .align 1 _Z20partitioning_reducedPfS_S_S_S_Piiiib_param_3,
	.param .u64 .ptr .align 1 _Z20partitioning_reducedPfS_S_S_S_Piiiib_param_4,
	.param .u64 .ptr .align 1 _Z20partitioning_reducedPfS_S_S_S_Piiiib_param_5,
	.param .u32 _Z20partitioning_reducedPfS_S_S_S_Piiiib_param_6,
	.param .u32 _Z20partitioning_reducedPfS_S_S_S_Piiiib_param_7,
	.param .u32 _Z20partitioning_reducedPfS_S_S_S_Piiiib_param_8,
	.param .u8 _Z20partitioning_reducedPfS_S_S_S_Piiiib_param_9
)
{
	.reg .pred 	%p<44>;
	.reg .b16 	%rs<2>;
	.reg .b32 	%r<81>;
	.reg .b32 	%f<337>;
	.reg .b64 	%rd<46>;

	ld.param.u64 	%rd8, [_Z20partitioning_reducedPfS_S_S_S_Piiiib_param_0];
	ld.param.u64 	%rd12, [_Z20partitioning_reducedPfS_S_S_S_Piiiib_param_4];
	ld.param.u64 	%rd13, [_Z20partitioning_reducedPfS_S_S_S_Piiiib_param_5];
	ld.param.u32 	%r40, [_Z20partitioning_reducedPfS_S_S_S_Piiiib_param_6];
	ld.param.u32 	%r41, [_Z20partitioning_reducedPfS_S_S_S_Piiiib_param_7];
	ld.param.u32 	%r42, [_Z20partitioning_reducedPfS_S_S_S_Piiiib_param_8];
	ld.param.s8 	%rs1, [_Z20partitioning_reducedPfS_S_S_S_Piiiib_param_9];
	mov.u32 	%r43, %ntid.x;
	mov.u32 	%r44, %ctaid.x;
	mov.u32 	%r45, %tid.x;
	mad.lo.s32 	%r46, %r43, %r44, %r45;
	shl.b32 	%r1, %r46, 1;
	or.b32  	%r47, %r1, 1;
	mul.lo.s32 	%r2, %r40, %r46;
	add.s32 	%r3, %r41, -2;
	setp.eq.s32 	%p1, %r1, %r3;
	selp.b32 	%r48, %r42, 0, %p1;
	add.s32 	%r4, %r48, %r40;
	setp.ge.s32 	%p2, %r47, %r41;
	@%p2 bra 	$L__BB1_28;
	cvta.to.global.u64 	%rd1, %rd8;
	cvta.to.global.u64 	%rd14, %rd13;
	mul.wide.s32 	%rd15, %r2, 4;
	add.s64 	%rd2, %rd1, %rd15;
	ld.global.f32 	%f312, [%rd2+4];
	mul.wide.s32 	%rd16, %r1, 4;
	add.s64 	%rd17, %rd14, %rd16;
	st.global.u32 	[%rd17], %r2;
	add.s32 	%r49, %r4, %r2;
	add.s32 	%r50, %r49, -1;
	st.global.u32 	[%rd17+4], %r50;
	setp.lt.s32 	%p3, %r4, 3;
	mov.f32 	%f311, 0fC1600000;
	mov.f32 	%f310, 0f3F800000;
	@%p3 bra 	$L__BB1_14;
	add.s32 	%r5, %r4, -2;
	add.s32 	%r6, %r4, -3;
	setp.lt.u32 	%p4, %r6, 7;
	mov.f32 	%f310, 0f3F800000;
	mov.f32 	%f311, 0fC1600000;
	mov.b32 	%r73, 2;
	@%p4 bra 	$L__BB1_6;
	neg.s32 	%r69, %r4;
	mov.f32 	%f310, 0f3F800000;
	mov.f32 	%f311, 0fC1600000;
	mov.b32 	%r71, 2;
	mov.b32 	%r70, 3;
$L__BB1_4:
	.pragma "nounroll";
	setp.ne.s16 	%p5, %rs1, 0;
	setp.eq.s32 	%p6, %r1, %r3;
	add.s32 	%r54, %r70, -1;
	rcp.rn.f32 	%f82, %f311;
	setp.eq.s32 	%p7, %r69, -3;
	selp.f32 	%f83, 0fC1700000, 0fC1600000, %p5;
	selp.f32 	%f84, %f83, 0fC1600000, %p7;
	selp.f32 	%f85, %f84, 0fC1600000, %p6;
	sub.f32 	%f86, %f85, %f82;
	mul.wide.s32 	%rd18, %r54, 4;
	add.s64 	%rd19, %rd2, %rd18;
	ld.global.f32 	%f87, [%rd19];
	mul.f32 	%f88, %f82, %f312;
	sub.f32 	%f89, %f87, %f88;
	rcp.rn.f32 	%f90, %f86;
	setp.eq.s32 	%p8, %r71, %r5;
	selp.f32 	%f91, %f83, 0fC1600000, %p8;
	selp.f32 	%f92, %f91, 0fC1600000, %p6;
	sub.f32 	%f93, %f92, %f90;
	ld.global.f32 	%f94, [%rd19+4];
	mul.f32 	%f95, %f90, %f89;
	sub.f32 	%f96, %f94, %f95;
	rcp.rn.f32 	%f97, %f93;
	setp.eq.s32 	%p9, %r71, %r6;
	selp.f32 	%f98, %f83, 0fC1600000, %p9;
	selp.f32 	%f99, %f98, 0fC1600000, %p6;
	sub.f32 	%f100, %f99, %f97;
	ld.global.f32 	%f101, [%rd19+8];
	mul.f32 	%f102, %f97, %f96;
	sub.f32 	%f103, %f101, %f102;
	rcp.rn.f32 	%f104, %f100;
	add.s32 	%r55, %r4, -4;
	setp.eq.s32 	%p10, %r71, %r55;
	selp.f32 	%f105, %f83, 0fC1600000, %p10;
	selp.f32 	%f106, %f105, 0fC1600000, %p6;
	sub.f32 	%f107, %f106, %f104;
	ld.global.f32 	%f108, [%rd19+12];
	mul.f32 	%f109, %f104, %f103;
	sub.f32 	%f110, %f108, %f109;
	rcp.rn.f32 	%f111, %f107;
	add.s32 	%r56, %r4, -5;
	setp.eq.s32 	%p11, %r71, %r56;
	selp.f32 	%f112, %f83, 0fC1600000, %p11;
	selp.f32 	%f113, %f112, 0fC1600000, %p6;
	sub.f32 	%f114, %f113, %f111;
	ld.global.f32 	%f115, [%rd19+16];
	mul.f32 	%f116, %f111, %f110;
	sub.f32 	%f117, %f115, %f116;
	rcp.rn.f32 	%f118, %f114;
	add.s32 	%r57, %r4, -6;
	setp.eq.s32 	%p12, %r71, %r57;
	selp.f32 	%f119, %f83, 0fC1600000, %p12;
	selp.f32 	%f120, %f119, 0fC1600000, %p6;
	sub.f32 	%f121, %f120, %f118;
	ld.global.f32 	%f122, [%rd19+20];
	mul.f32 	%f123, %f118, %f117;
	sub.f32 	%f124, %f122, %f123;
	rcp.rn.f32 	%f125, %f121;
	add.s32 	%r58, %r4, -7;
	setp.eq.s32 	%p13, %r71, %r58;
	selp.f32 	%f126, %f83, 0fC1600000, %p13;
	selp.f32 	%f127, %f126, 0fC1600000, %p6;
	sub.f32 	%f128, %f127, %f125;
	ld.global.f32 	%f129, [%rd19+24];
	mul.f32 	%f130, %f125, %f124;
	sub.f32 	%f131, %f129, %f130;
	rcp.rn.f32 	%f132, %f128;
	mul.f32 	%f133, %f82, %f310;
	mul.f32 	%f134, %f90, %f133;
	mul.f32 	%f135, %f97, %f134;
	mul.f32 	%f136, %f104, %f135;
	mul.f32 	%f137, %f111, %f136;
	mul.f32 	%f138, %f118, %f137;
	mul.f32 	%f139, %f125, %f138;
	mul.f32 	%f310, %f132, %f139;
	add.s32 	%r59, %r4, -8;
	setp.eq.s32 	%p14, %r71, %r59;
	selp.f32 	%f140, %f83, 0fC1600000, %p14;
	selp.f32 	%f141, %f140, 0fC1600000, %p6;
	sub.f32 	%f311, %f141, %f132;
	ld.global.f32 	%f142, [%rd19+28];
	mul.f32 	%f143, %f132, %f131;
	sub.f32 	%f312, %f142, %f143;
	add.s32 	%r11, %r71, 8;
	add.s32 	%r60, %r71, 6;
	add.s32 	%r70, %r70, 8;
	add.s32 	%r69, %r69, 8;
	and.b32  	%r61, %r5, -8;
	setp.ne.s32 	%p15, %r60, %r61;
	mov.u32 	%r71, %r11;
	@%p15 bra 	$L__BB1_4;
	add.s32 	%r73, %r70, -1;
$L__BB1_6:
	and.b32  	%r16, %r5, 7;
	setp.eq.s32 	%p16, %r16, 0;
	@%p16 bra 	$L__BB1_14;
	and.b32  	%r17, %r5, 3;
	setp.lt.u32 	%p17, %r16, 4;
	@%p17 bra 	$L__BB1_9;
	setp.ne.s16 	%p18, %rs1, 0;
	setp.eq.s32 	%p19, %r1, %r3;
	rcp.rn.f32 	%f145, %f311;
	add.s32 	%r62, %r4, -1;
	setp.eq.s32 	%p20, %r73, %r62;
	selp.f32 	%f146, 0fC1700000, 0fC1600000, %p19;
	selp.f32 	%f147, %f146, 0fC1600000, %p20;
	selp.f32 	%f148, %f147, 0fC1600000, %p18;
	sub.f32 	%f149, %f148, %f145;
	mul.wide.s32 	%rd20, %r73, 4;
	add.s64 	%rd21, %rd2, %rd20;
	ld.global.f32 	%f150, [%rd21];
	mul.f32 	%f151, %f145, %f312;
	sub.f32 	%f152, %f150, %f151;
	rcp.rn.f32 	%f153, %f149;
	setp.eq.s32 	%p21, %r73, %r5;
	selp.f32 	%f154, %f146, 0fC1600000, %p21;
	selp.f32 	%f155, %f154, 0fC1600000, %p18;
	sub.f32 	%f156, %f155, %f153;
	ld.global.f32 	%f157, [%rd21+4];
	mul.f32 	%f158, %f153, %f152;
	sub.f32 	%f159, %f157, %f158;
	rcp.rn.f32 	%f160, %f156;
	setp.eq.s32 	%p22, %r73, %r6;
	selp.f32 	%f161, %f146, 0fC1600000, %p22;
	selp.f32 	%f162, %f161, 0fC1600000, %p18;
	sub.f32 	%f163, %f162, %f160;
	ld.global.f32 	%f164, [%rd21+8];
	mul.f32 	%f165, %f160, %f159;
	sub.f32 	%f166, %f164, %f165;
	rcp.rn.f32 	%f167, %f163;
	mul.f32 	%f168, %f145, %f310;
	mul.f32 	%f169, %f153, %f168;
	mul.f32 	%f170, %f160, %f169;
	mul.f32 	%f310, %f167, %f170;
	add.s32 	%r63, %r4, -4;
	setp.eq.s32 	%p23, %r73, %r63;
	selp.f32 	%f171, %f146, 0fC1600000, %p23;
	selp.f32 	%f172, %f171, 0fC1600000, %p18;
	sub.f32 	%f311, %f172, %f167;
	ld.global.f32 	%f173, [%rd21+12];
	mul.f32 	%f174, %f167, %f166;
	sub.f32 	%f312, %f173, %f174;
	add.s32 	%r73, %r73, 4;
$L__BB1_9:
	setp.eq.s32 	%p24, %r17, 0;
	@%p24 bra 	$L__BB1_14;
	add.s32 	%r20, %r4, -1;
	setp.eq.s32 	%p25, %r17, 1;
	@%p25 bra 	$L__BB1_12;
	setp.ne.s16 	%p26, %rs1, 0;
	setp.eq.s32 	%p27, %r1, %r3;
	rcp.rn.f32 	%f176, %f311;
	setp.eq.s32 	%p28, %r73, %r20;
	selp.f32 	%f177, 0fC1700000, 0fC1600000, %p27;
	selp.f32 	%f178, %f177, 0fC1600000, %p28;
	selp.f32 	%f179, %f178, 0fC1600000, %p26;
	sub.f32 	%f180, %f179, %f176;
	mul.wide.s32 	%rd22, %r73, 4;
	add.s64 	%rd23, %rd2, %rd22;
	ld.global.f32 	%f181, [%rd23];
	mul.f32 	%f182, %f176, %f312;
	sub.f32 	%f183, %f181, %f182;
	rcp.rn.f32 	%f184, %f180;
	mul.f32 	%f185, %f176, %f310;
	mul.f32 	%f310, %f184, %f185;
	setp.eq.s32 	%p29, %r73, %r5;
	selp.f32 	%f186, %f177, 0fC1600000, %p29;
	selp.f32 	%f187, %f186, 0fC1600000, %p26;
	sub.f32 	%f311, %f187, %f184;
	ld.global.f32 	%f188, [%rd23+4];
	mul.f32 	%f189, %f184, %f183;
	sub.f32 	%f312, %f188, %f189;
	add.s32 	%r73, %r73, 2;
$L__BB1_12:
	and.b32  	%r64, %r4, 1;
	setp.eq.b32 	%p30, %r64, 1;
	not.pred 	%p31, %p30;
	@%p31 bra 	$L__BB1_14;
	setp.ne.s16 	%p32, %rs1, 0;
	setp.eq.s32 	%p33, %r1, %r3;
	rcp.rn.f32 	%f190, %f311;
	neg.f32 	%f191, %f310;
	mul.f32 	%f310, %f190, %f191;
	setp.eq.s32 	%p34, %r73, %r20;
	selp.f32 	%f192, 0fC1700000, 0fC1600000, %p33;
	selp.f32 	%f193, %f192, 0fC1600000, %p34;
	selp.f32 	%f194, %f193, 0fC1600000, %p32;
	sub.f32 	%f311, %f194, %f190;
	mul.wide.s32 	%rd24, %r73, 4;
	add.s64 	%rd25, %rd2, %rd24;
	ld.global.f32 	%f195, [%rd25];
	mul.f32 	%f196, %f190, %f312;
	sub.f32 	%f312, %f195, %f196;
$L__BB1_14:
	ld.param.u64 	%rd45, [_Z20partitioning_reducedPfS_S_S_S_Piiiib_param_3];
	ld.param.u64 	%rd44, [_Z20partitioning_reducedPfS_S_S_S_Piiiib_param_2];
	ld.param.u64 	%rd43, [_Z20partitioning_reducedPfS_S_S_S_Piiiib_param_1];
	setp.lt.s32 	%p35, %r4, 3;
	cvta.to.global.u64 	%rd26, %rd43;
	mul.wide.s32 	%rd27, %r1, 4;
	add.s64 	%rd3, %rd26, %rd27;
	st.global.f32 	[%rd3+4], %f310;
	cvta.to.global.u64 	%rd28, %rd44;
	add.s64 	%rd4, %rd28, %rd27;
	st.global.f32 	[%rd4+4], %f311;
	cvta.to.global.u64 	%rd29, %rd45;
	add.s64 	%rd5, %rd29, %rd27;
	mov.b32 	%r65, 1065353216;
	st.global.u32 	[%rd5+4], %r65;
	cvta.to.global.u64 	%rd30, %rd12;
	add.s64 	%rd6, %rd30, %rd27;
	st.global.f32 	[%rd6+4], %f312;
	mul.wide.s32 	%rd31, %r4, 4;
	add.s64 	%rd32, %rd2, %rd31;
	ld.global.f32 	%f335, [%rd32+-8];
	mov.f32 	%f336, 0f3F800000;
	mov.f32 	%f334, 0fC1600000;
	@%p35 bra 	$L__BB1_27;
	add.s32 	%r79, %r4, -3;
	add.s32 	%r24, %r4, -2;
	and.b32  	%r25, %r24, 7;
	setp.lt.u32 	%p36, %r79, 7;
	mov.f32 	%f334, 0fC1600000;
	mov.f32 	%f336, 0f3F800000;
	@%p36 bra 	$L__BB1_19;
	and.b32  	%r66, %r24, -8;
	neg.s32 	%r76, %r66;
	mul.wide.s32 	%rd33, %r2, 4;
	add.s64 	%rd34, %rd33, %rd1;
	add.s64 	%rd7, %rd34, -12;
	mov.f32 	%f334, 0fC1600000;
	mov.f32 	%f336, 0f3F800000;
	mov.u32 	%r75, %r4;
$L__BB1_17:
	.pragma "nounroll";
	mul.wide.s32 	%rd35, %r79, 4;
	add.s64 	%rd36, %rd7, %rd35;
	rcp.rn.f32 	%f204, %f334;
	ld.global.f32 	%f205, [%rd36+12];
	mul.f32 	%f206, %f204, %f335;
	sub.f32 	%f207, %f205, %f206;
	mov.f32 	%f208, 0fC1600000;
	sub.f32 	%f209, %f208, %f204;
	rcp.rn.f32 	%f210, %f209;
	ld.global.f32 	%f211, [%rd36+8];
	mul.f32 	%f212, %f210, %f207;
	sub.f32 	%f213, %f211, %f212;
	sub.f32 	%f214, %f208, %f210;
	rcp.rn.f32 	%f215, %f214;
	ld.global.f32 	%f216, [%rd36+4];
	mul.f32 	%f217, %f215, %f213;
	sub.f32 	%f218, %f216, %f217;
	sub.f32 	%f219, %f208, %f215;
	rcp.rn.f32 	%f220, %f219;
	ld.global.f32 	%f221, [%rd36];
	mul.f32 	%f222, %f220, %f218;
	sub.f32 	%f223, %f221, %f222;
	sub.f32 	%f224, %f208, %f220;
	rcp.rn.f32 	%f225, %f224;
	ld.global.f32 	%f226, [%rd36+-4];
	mul.f32 	%f227, %f225, %f223;
	sub.f32 	%f228, %f226, %f227;
	sub.f32 	%f229, %f208, %f225;
	rcp.rn.f32 	%f230, %f229;
	ld.global.f32 	%f231, [%rd36+-8];
	mul.f32 	%f232, %f230, %f228;
	sub.f32 	%f233, %f231, %f232;
	sub.f32 	%f234, %f208, %f230;
	rcp.rn.f32 	%f235, %f234;
	ld.global.f32 	%f236, [%rd36+-12];
	mul.f32 	%f237, %f235, %f233;
	sub.f32 	%f238, %f236, %f237;
	sub.f32 	%f239, %f208, %f235;
	rcp.rn.f32 	%f240, %f239;
	ld.global.f32 	%f241, [%rd36+-16];
	mul.f32 	%f242, %f240, %f238;
	sub.f32 	%f335, %f241, %f242;
	sub.f32 	%f334, %f208, %f240;
	mul.f32 	%f243, %f204, %f336;
	mul.f32 	%f244, %f210, %f243;
	mul.f32 	%f245, %f215, %f244;
	mul.f32 	%f246, %f220, %f245;
	mul.f32 	%f247, %f225, %f246;
	mul.f32 	%f248, %f230, %f247;
	mul.f32 	%f249, %f235, %f248;
	mul.f32 	%f336, %f240, %f249;
	add.s32 	%r79, %r79, -8;
	add.s32 	%r76, %r76, 8;
	add.s32 	%r75, %r75, -8;
	setp.ne.s32 	%p37, %r76, 0;
	@%p37 bra 	$L__BB1_17;
	add.s32 	%r79, %r75, -3;
$L__BB1_19:
	setp.eq.s32 	%p38, %r25, 0;
	@%p38 bra 	$L__BB1_27;
	and.b32  	%r35, %r24, 3;
	setp.lt.u32 	%p39, %r25, 4;
	@%p39 bra 	$L__BB1_22;
	rcp.rn.f32 	%f251, %f334;
	mul.wide.s32 	%rd37, %r79, 4;
	add.s64 	%rd38, %rd2, %rd37;
	ld.global.f32 	%f252, [%rd38];
	mul.f32 	%f253, %f251, %f335;
	sub.f32 	%f254, %f252, %f253;
	mov.f32 	%f255, 0fC1600000;
	sub.f32 	%f256, %f255, %f251;
	rcp.rn.f32 	%f257, %f256;
	ld.global.f32 	%f258, [%rd38+-4];
	mul.f32 	%f259, %f257, %f254;
	sub.f32 	%f260, %f258, %f259;
	sub.f32 	%f261, %f255, %f257;
	rcp.rn.f32 	%f262, %f261;
	ld.global.f32 	%f263, [%rd38+-8];
	mul.f32 	%f264, %f262, %f260;
	sub.f32 	%f265, %f263, %f264;
	sub.f32 	%f266, %f255, %f262;
	rcp.rn.f32 	%f267, %f266;
	ld.global.f32 	%f268, [%rd38+-12];
	mul.f32 	%f269, %f267, %f265;
	sub.f32 	%f335, %f268, %f269;
	mul.f32 	%f270, %f251, %f336;
	mul.f32 	%f271, %f257, %f270;
	mul.f32 	%f272, %f262, %f271;
	mul.f32 	%f336, %f267, %f272;
	sub.f32 	%f334, %f255, %f267;
	add.s32 	%r79, %r79, -4;
$L__BB1_22:
	setp.eq.s32 	%p40, %r35, 0;
	@%p40 bra 	$L__BB1_27;
	setp.eq.s32 	%p41, %r35, 1;
	@%p41 bra 	$L__BB1_25;
	rcp.rn.f32 	%f274, %f334;
	mul.wide.s32 	%rd39, %r79, 4;
	add.s64 	%rd40, %rd2, %rd39;
	ld.global.f32 	%f275, [%rd40];
	mul.f32 	%f276, %f274, %f335;
	sub.f32 	%f277, %f275, %f276;
	mov.f32 	%f278, 0fC1600000;
	sub.f32 	%f279, %f278, %f274;
	rcp.rn.f32 	%f280, %f279;
	ld.global.f32 	%f281, [%rd40+-4];
	mul.f32 	%f282, %f280, %f277;
	sub.f32 	%f335, %f281, %f282;
	mul.f32 	%f283, %f274, %f336;
	mul.f32 	%f336, %f280, %f283;
	sub.f32 	%f334, %f278, %f280;
	add.s32 	%r79, %r79, -2;
$L__BB1_25:
	and.b32  	%r67, %r4, 1;
	setp.eq.b32 	%p42, %r67, 1;
	not.pred 	%p43, %p42;
	@%p43 bra 	$L__BB1_27;
	rcp.rn.f32 	%f284, %f334;
	mul.wide.s32 	%rd41, %r79, 4;
	add.s64 	%rd42, %rd2, %rd41;
	ld.global.f32 	%f285, [%rd42];
	mul.f32 	%f286, %f284, %f335;
	sub.f32 	%f335, %f285, %f286;
	mov.f32 	%f287, 0fC1600000;
	sub.f32 	%f334, %f287, %f284;
	neg.f32 	%f288, %f336;
	mul.f32 	%f336, %f284, %f288;
$L__BB1_27:
	mov.b32 	%r68, 1065353216;
	st.global.u32 	[%rd3], %r68;
	st.global.f32 	[%rd4], %f334;
	st.global.f32 	[%rd5], %f336;
	st.global.f32 	[%rd6], %f335;
$L__BB1_28:
	ret;

}
	// .globl	_Z26final_computations_reducedPfS_S_S_Pii
.visible .entry _Z26final_computations_reducedPfS_S_S_Pii(
	.param .u64 .ptr .align 1 _Z26final_computations_reducedPfS_S_S_Pii_param_0,
	.param .u64 .ptr .align 1 _Z26final_computations_reducedPfS_S_S_Pii_param_1,
	.param .u64 .ptr .align 1 _Z26final_computations_reducedPfS_S_S_Pii_param_2,
	.param .u64 .ptr .align 1 _Z26final_computations_reducedPfS_S_S_Pii_param_3,
	.param .u64 .ptr .align 1 _Z26final_computations_reducedPfS_S_S_Pii_param_4,
	.param .u32 _Z26final_computations_reducedPfS_S_S_Pii_param_5
)
{
	.reg .pred 	%p<12>;
	.reg .b32 	%r<62>;
	.reg .b32 	%f<80>;
	.reg .b64 	%rd<41>;

	ld.param.u64 	%rd7, [_Z26final_computations_reducedPfS_S_S_Pii_param_0];
	ld.param.u64 	%rd8, [_Z26final_computations_reducedPfS_S_S_Pii_param_1];
	ld.param.u64 	%rd9, [_Z26final_computations_reducedPfS_S_S_Pii_param_2];
	ld.param.u64 	%rd5, [_Z26final_computations_reducedPfS_S_S_Pii_param_3];
	ld.param.u64 	%rd6, [_Z26final_computations_reducedPfS_S_S_Pii_param_4];
	ld.param.u32 	%r34, [_Z26final_computations_reducedPfS_S_S_Pii_param_5];
	cvta.to.global.u64 	%rd1, %rd7;
	cvta.to.global.u64 	%rd2, %rd8;
	cvta.to.global.u64 	%rd3, %rd9;
	mov.u32 	%r35, %ntid.x;
	mov.u32 	%r36, %ctaid.x;
	mov.u32 	%r37, %tid.x;
	mad.lo.s32 	%r38, %r35, %r36, %r37;
	shl.b32 	%r1, %r38, 1;
	setp.ge.s32 	%p1, %r1, %r34;
	@%p1 bra 	$L__BB2_15;
	cvta.to.global.u64 	%rd10, %rd5;
	cvta.to.global.u64 	%rd11, %rd6;
	mul.wide.s32 	%rd12, %r1, 4;
	add.s64 	%rd13, %rd10, %rd12;
	ld.global.f32 	%f9, [%rd13];
	add.s64 	%rd14, %rd11, %rd12;
	ld.global.u32 	%r39, [%rd14];
	mul.wide.s32 	%rd15, %r39, 4;
	add.s64 	%rd16, %rd3, %rd15;
	st.global.f32 	[%rd16], %f9;
	ld.global.f32 	%f10, [%rd13+4];
	ld.global.u32 	%r40, [%rd14+4];
	mul.wide.s32 	%rd17, %r40, 4;
	add.s64 	%rd18, %rd3, %rd17;
	st.global.f32 	[%rd18], %f10;
	ld.global.u32 	%r2, [%rd14];
	ld.global.f32 	%f11, [%rd13];
	mul.wide.s32 	%rd19, %r2, 4;
	add.s64 	%rd20, %rd3, %rd19;
	ld.global.f32 	%f12, [%rd20+4];
	sub.f32 	%f13, %f12, %f11;
	st.global.f32 	[%rd20+4], %f13;
	ld.global.u32 	%r3, [%rd14+4];
	ld.global.f32 	%f14, [%rd13+4];
	mul.wide.s32 	%rd21, %r3, 4;
	add.s64 	%rd4, %rd3, %rd21;
	ld.global.f32 	%f15, [%rd4+-4];
	sub.f32 	%f16, %f15, %f14;
	st.global.f32 	[%rd4+-4], %f16;
	add.s64 	%rd22, %rd2, %rd19;
	mov.b32 	%r41, -1050673152;
	st.global.u32 	[%rd22+4], %r41;
	add.s32 	%r52, %r2, 2;
	setp.ge.s32 	%p2, %r52, %r3;
	@%p2 bra 	$L__BB2_8;
	add.s32 	%r56, %r2, 1;
	xor.b32  	%r42, %r3, 2;
	sub.s32 	%r43, %r42, %r2;
	and.b32  	%r6, %r43, 3;
	setp.eq.s32 	%p3, %r6, 0;
	mov.f32 	%f77, 0fC1600000;
	@%p3 bra 	$L__BB2_5;
	neg.s32 	%r50, %r6;
	mov.f32 	%f77, 0fC1600000;
$L__BB2_4:
	.pragma "nounroll";
	mov.u32 	%r56, %r52;
	mul.wide.s32 	%rd23, %r56, 4;
	add.s64 	%rd24, %rd2, %rd23;
	add.s64 	%rd25, %rd3, %rd23;
	add.s64 	%rd26, %rd1, %rd23;
	rcp.rn.f32 	%f19, %f77;
	st.global.f32 	[%rd26], %f19;
	ld.global.f32 	%f20, [%rd25];
	ld.global.f32 	%f21, [%rd25+-4];
	mul.f32 	%f22, %f19, %f21;
	sub.f32 	%f23, %f20, %f22;
	st.global.f32 	[%rd25], %f23;
	ld.global.f32 	%f24, [%rd26];
	mov.f32 	%f25, 0fC1600000;
	sub.f32 	%f77, %f25, %f24;
	st.global.f32 	[%rd24], %f77;
	add.s32 	%r52, %r56, 1;
	add.s32 	%r50, %r50, 1;
	setp.ne.s32 	%p4, %r50, 0;
	@%p4 bra 	$L__BB2_4;
$L__BB2_5:
	sub.s32 	%r44, %r3, %r2;
	add.s32 	%r45, %r44, -3;
	setp.lt.u32 	%p5, %r45, 3;
	@%p5 bra 	$L__BB2_8;
	sub.s32 	%r54, %r52, %r3;
$L__BB2_7:
	add.s32 	%r18, %r52, 3;
	rcp.rn.f32 	%f26, %f77;
	mul.wide.s32 	%rd27, %r52, 4;
	add.s64 	%rd28, %rd1, %rd27;
	st.global.f32 	[%rd28], %f26;
	add.s64 	%rd29, %rd3, %rd27;
	ld.global.f32 	%f27, [%rd29];
	mul.wide.s32 	%rd30, %r56, 4;
	add.s64 	%rd31, %rd3, %rd30;
	ld.global.f32 	%f28, [%rd31];
	mul.f32 	%f29, %f26, %f28;
	sub.f32 	%f30, %f27, %f29;
	st.global.f32 	[%rd29], %f30;
	ld.global.f32 	%f31, [%rd28];
	mov.f32 	%f32, 0fC1600000;
	sub.f32 	%f33, %f32, %f31;
	add.s64 	%rd32, %rd2, %rd27;
	st.global.f32 	[%rd32], %f33;
	rcp.rn.f32 	%f34, %f33;
	st.global.f32 	[%rd28+4], %f34;
	ld.global.f32 	%f35, [%rd29+4];
	ld.global.f32 	%f36, [%rd29];
	mul.f32 	%f37, %f34, %f36;
	sub.f32 	%f38, %f35, %f37;
	st.global.f32 	[%rd29+4], %f38;
	ld.global.f32 	%f39, [%rd28+4];
	sub.f32 	%f40, %f32, %f39;
	st.global.f32 	[%rd32+4], %f40;
	rcp.rn.f32 	%f41, %f40;
	st.global.f32 	[%rd28+8], %f41;
	ld.global.f32 	%f42, [%rd29+8];
	ld.global.f32 	%f43, [%rd29+4];
	mul.f32 	%f44, %f41, %f43;
	sub.f32 	%f45, %f42, %f44;
	st.global.f32 	[%rd29+8], %f45;
	ld.global.f32 	%f46, [%rd28+8];
	sub.f32 	%f47, %f32, %f46;
	st.global.f32 	[%rd32+8], %f47;
	rcp.rn.f32 	%f48, %f47;
	st.global.f32 	[%rd28+12], %f48;
	ld.global.f32 	%f49, [%rd29+12];
	ld.global.f32 	%f50, [%rd29+8];
	mul.f32 	%f51, %f48, %f50;
	sub.f32 	%f52, %f49, %f51;
	st.global.f32 	[%rd29+12], %f52;
	ld.global.f32 	%f53, [%rd28+12];
	sub.f32 	%f77, %f32, %f53;
	st.global.f32 	[%rd32+12], %f77;
	add.s32 	%r52, %r52, 4;
	add.s32 	%r54, %r54, 4;
	setp.ne.s32 	%p6, %r54, 0;
	mov.u32 	%r56, %r18;
	@%p6 bra 	$L__BB2_7;
$L__BB2_8:
	ld.global.f32 	%f54, [%rd4+-4];
	add.s64 	%rd34, %rd2, %rd21;
	ld.global.f32 	%f55, [%rd34+-4];
	div.rn.f32 	%f79, %f54, %f55;
	st.global.f32 	[%rd4+-4], %f79;
	add.s32 	%r59, %r3, -2;
	setp.le.s32 	%p7, %r59, %r2;
	@%p7 bra 	$L__BB2_15;
	xor.b32  	%r46, %r3, 2;
	sub.s32 	%r47, %r46, %r2;
	and.b32  	%r22, %r47, 3;
	setp.eq.s32 	%p8, %r22, 0;
	@%p8 bra 	$L__BB2_13;
	neg.s32 	%r57, %r22;
	mov.u32 	%r58, %r3;
$L__BB2_11:
	.pragma "nounroll";
	mul.wide.s32 	%rd35, %r59, 4;
	add.s64 	%rd36, %rd2, %rd35;
	add.s64 	%rd37, %rd3, %rd35;
	ld.global.f32 	%f56, [%rd37];
	sub.f32 	%f57, %f56, %f79;
	ld.global.f32 	%f58, [%rd36];
	div.rn.f32 	%f79, %f57, %f58;
	st.global.f32 	[%rd37], %f79;
	add.s32 	%r59, %r59, -1;
	add.s32 	%r58, %r58, -1;
	add.s32 	%r57, %r57, 1;
	setp.ne.s32 	%p9, %r57, 0;
	@%p9 bra 	$L__BB2_11;
	add.s32 	%r59, %r58, -2;
$L__BB2_13:
	sub.s32 	%r48, %r3, %r2;
	add.s32 	%r49, %r48, -3;
	setp.lt.u32 	%p10, %r49, 3;
	@%p10 bra 	$L__BB2_15;
$L__BB2_14:
	mul.wide.s32 	%rd38, %r59, 4;
	add.s64 	%rd39, %rd3, %rd38;
	ld.global.f32 	%f59, [%rd39];
	ld.global.f32 	%f60, [%rd39+4];
	sub.f32 	%f61, %f59, %f60;
	add.s64 	%rd40, %rd2, %rd38;
	ld.global.f32 	%f62, [%rd40];
	div.rn.f32 	%f63, %f61, %f62;
	st.global.f32 	[%rd39], %f63;
	ld.global.f32 	%f64, [%rd39+-4];
	sub.f32 	%f65, %f64, %f63;
	ld.global.f32 	%f66, [%rd40+-4];
	div.rn.f32 	%f67, %f65, %f66;
	st.global.f32 	[%rd39+-4], %f67;
	ld.global.f32 	%f68, [%rd39+-8];
	sub.f32 	%f69, %f68, %f67;
	ld.global.f32 	%f70, [%rd40+-8];
	div.rn.f32 	%f71, %f69, %f70;
	st.global.f32 	[%rd39+-8], %f71;
	ld.global.f32 	%f72, [%rd39+-12];
	sub.f32 	%f73, %f72, %f71;
	ld.global.f32 	%f74, [%rd40+-12];
	div.rn.f32 	%f75, %f73, %f74;
	st.global.f32 	[%rd39+-12], %f75;
	add.s32 	%r59, %r59, -4;
	setp.gt.s32 	%p11, %r59, %r2;
	@%p11 bra 	$L__BB2_14;
$L__BB2_15:
	ret;

}
	// .globl	_Z18final_computationsPfS_S_S_S_Pii
.visible .entry _Z18final_computationsPfS_S_S_S_Pii(
	.param .u64 .ptr .align 1 _Z18final_computationsPfS_S_S_S_Pii_param_0,
	.param .u64 .ptr .align 1 _Z18final_computationsPfS_S_S_S_Pii_param_1,
	.param .u64 .ptr .align 1 _Z18final_computationsPfS_S_S_S_Pii_param_2,
	.param .u64 .ptr .align 1 _Z18final_computationsPfS_S_S_S_Pii_param_3,
	.param .u64 .ptr .align 1 _Z18final_computationsPfS_S_S_S_Pii_param_4,
	.param .u64 .ptr .align 1 _Z18final_computationsPfS_S_S_S_Pii_param_5,
	.param .u32 _Z18final_computationsPfS_S_S_S_Pii_param_6
)
{
	.reg .pred 	%p<12>;
	.reg .b32 	%r<64>;
	.reg .b32 	%f<109>;
	.reg .b64 	%rd<57>;

	ld.param.u64 	%rd8, [_Z18final_computationsPfS_S_S_S_Pii_param_0];
	ld.param.u64 	%rd11, [_Z18final_computationsPfS_S_S_S_Pii_param_1];
	ld.param.u64 	%rd12, [_Z18final_computationsPfS_S_S_S_Pii_param_2];
	ld.param.u64 	%rd13, [_Z18final_computationsPfS_S_S_S_Pii_param_3];
	ld.param.u64 	%rd9, [_Z18final_computationsPfS_S_S_S_Pii_param_4];
	ld.param.u64 	%rd10, [_Z18final_computationsPfS_S_S_S_Pii_param_5];
	ld.param.u32 	%r36, [_Z18final_computationsPfS_S_S_S_Pii_param_6];
	cvta.to.global.u64 	%rd1, %rd11;
	cvta.to.global.u64 	%rd2, %rd12;
	cvta.to.global.u64 	%rd3, %rd8;
	cvta.to.global.u64 	%rd4, %rd13;
	mov.u32 	%r37, %ntid.x;
	mov.u32 	%r38, %ctaid.x;
	mov.u32 	%r39, %tid.x;
	mad.lo.s32 	%r40, %r37, %r38, %r39;
	shl.b32 	%r1, %r40, 1;
	setp.ge.s32 	%p1, %r1, %r36;
	@%p1 bra 	$L__BB3_15;
	cvta.to.global.u64 	%rd14, %rd9;
	cvta.to.global.u64 	%rd15, %rd10;
	mul.wide.s32 	%rd16, %r1, 4;
	add.s64 	%rd17, %rd14, %rd16;
	ld.global.f32 	%f4, [%rd17];
	add.s64 	%rd18, %rd15, %rd16;
	ld.global.u32 	%r41, [%rd18];
	mul.wide.s32 	%rd19, %r41, 4;
	add.s64 	%rd20, %rd4, %rd19;
	st.global.f32 	[%rd20], %f4;
	ld.global.f32 	%f5, [%rd17+4];
	ld.global.u32 	%r42, [%rd18+4];
	mul.wide.s32 	%rd21, %r42, 4;
	add.s64 	%rd22, %rd4, %rd21;
	st.global.f32 	[%rd22], %f5;
	ld.global.u32 	%r2, [%rd18];
	mul.wide.s32 	%rd23, %r2, 4;
	add.s64 	%rd24, %rd3, %rd23;
	ld.global.f32 	%f6, [%rd24+4];
	ld.global.f32 	%f7, [%rd17];
	mul.f32 	%f8, %f6, %f7;
	add.s64 	%rd25, %rd4, %rd23;
	ld.global.f32 	%f9, [%rd25+4];
	sub.f32 	%f10, %f9, %f8;
	st.global.f32 	[%rd25+4], %f10;
	ld.global.u32 	%r3, [%rd18+4];
	mul.wide.s32 	%rd26, %r3, 4;
	add.s64 	%rd27, %rd2, %rd26;
	ld.global.f32 	%f11, [%rd17+4];
	ld.global.f32 	%f12, [%rd27+-4];
	add.s64 	%rd5, %rd4, %rd26;
	mul.f32 	%f13, %f12, %f11;
	ld.global.f32 	%f14, [%rd5+-4];
	sub.f32 	%f15, %f14, %f13;
	st.global.f32 	[%rd5+-4], %f15;
	add.s32 	%r54, %r2, 2;
	setp.ge.s32 	%p2, %r54, %r3;
	@%p2 bra 	$L__BB3_8;
	add.s32 	%r58, %r2, 1;
	xor.b32  	%r43, %r3, 2;
	sub.s32 	%r44, %r43, %r2;
	and.b32  	%r6, %r44, 3;
	setp.eq.s32 	%p3, %r6, 0;
	@%p3 bra 	$L__BB3_5;
	add.s64 	%rd6, %rd4, 4;
	add.s64 	%rd7, %rd1, 4;
	neg.s32 	%r51, %r6;
	mov.u32 	%r52, %r58;
$L__BB3_4:
	.pragma "nounroll";
	mov.u32 	%r58, %r54;
	ld.param.u64 	%rd55, [_Z18final_computationsPfS_S_S_S_Pii_param_0];
	mul.wide.s32 	%rd28, %r58, 4;
	cvta.to.global.u64 	%rd29, %rd55;
	add.s64 	%rd30, %rd29, %rd28;
	mul.wide.s32 	%rd31, %r52, 4;
	add.s64 	%rd32, %rd6, %rd31;
	add.s64 	%rd33, %rd2, %rd31;
	add.s64 	%rd34, %rd7, %rd31;
	ld.global.f32 	%f16, [%rd30];
	ld.global.f32 	%f17, [%rd34+-4];
	div.rn.f32 	%f18, %f16, %f17;
	st.global.f32 	[%rd30], %f18;
	ld.global.f32 	%f19, [%rd34];
	ld.global.f32 	%f20, [%rd33];
	mul.f32 	%f21, %f18, %f20;
	sub.f32 	%f22, %f19, %f21;
	st.global.f32 	[%rd34], %f22;
	ld.global.f32 	%f23, [%rd32+-4];
	ld.global.f32 	%f24, [%rd30];
	mul.f32 	%f25, %f24, %f23;
	ld.global.f32 	%f26, [%rd32];
	sub.f32 	%f27, %f26, %f25;
	st.global.f32 	[%rd32], %f27;
	add.s32 	%r54, %r58, 1;
	add.s32 	%r52, %r52, 1;
	add.s32 	%r51, %r51, 1;
	setp.ne.s32 	%p4, %r51, 0;
	@%p4 bra 	$L__BB3_4;
$L__BB3_5:
	sub.s32 	%r45, %r3, %r2;
	add.s32 	%r46, %r45, -3;
	setp.lt.u32 	%p5, %r46, 3;
	@%p5 bra 	$L__BB3_8;
	sub.s32 	%r56, %r54, %r3;
$L__BB3_7:
	ld.param.u64 	%rd56, [_Z18final_computationsPfS_S_S_S_Pii_param_0];
	add.s32 	%r20, %r54, 3;
	cvta.to.global.u64 	%rd35, %rd56;
	mul.wide.s32 	%rd36, %r54, 4;
	add.s64 	%rd37, %rd35, %rd36;
	ld.global.f32 	%f28, [%rd37];
	mul.wide.s32 	%rd38, %r58, 4;
	add.s64 	%rd39, %rd1, %rd38;
	ld.global.f32 	%f29, [%rd39];
	div.rn.f32 	%f30, %f28, %f29;
	st.global.f32 	[%rd37], %f30;
	add.s64 	%rd40, %rd1, %rd36;
	ld.global.f32 	%f31, [%rd40];
	add.s64 	%rd41, %rd2, %rd38;
	ld.global.f32 	%f32, [%rd41];
	mul.f32 	%f33, %f30, %f32;
	sub.f32 	%f34, %f31, %f33;
	st.global.f32 	[%rd40], %f34;
	add.s64 	%rd42, %rd4, %rd38;
	ld.global.f32 	%f35, [%rd42];
	ld.global.f32 	%f36, [%rd37];
	add.s64 	%rd43, %rd4, %rd36;
	mul.f32 	%f37, %f36, %f35;
	ld.global.f32 	%f38, [%rd43];
	sub.f32 	%f39, %f38, %f37;
	st.global.f32 	[%rd43], %f39;
	ld.global.f32 	%f40, [%rd37+4];
	ld.global.f32 	%f41, [%rd40];
	div.rn.f32 	%f42, %f40, %f41;
	st.global.f32 	[%rd37+4], %f42;
	ld.global.f32 	%f43, [%rd40+4];
	add.s64 	%rd44, %rd2, %rd36;
	ld.global.f32 	%f44, [%rd44];
	mul.f32 	%f45, %f42, %f44;
	sub.f32 	%f46, %f43, %f45;
	st.global.f32 	[%rd40+4], %f46;
	ld.global.f32 	%f47, [%rd43];
	ld.global.f32 	%f48, [%rd37+4];
	mul.f32 	%f49, %f48, %f47;
	ld.global.f32 	%f50, [%rd43+4];
	sub.f32 	%f51, %f50, %f49;
	st.global.f32 	[%rd43+4], %f51;
	ld.global.f32 	%f52, [%rd37+8];
	ld.global.f32 	%f53, [%rd40+4];
	div.rn.f32 	%f54, %f52, %f53;
	st.global.f32 	[%rd37+8], %f54;
	ld.global.f32 	%f55, [%rd40+8];
	ld.global.f32 	%f56, [%rd44+4];
	mul.f32 	%f57, %f54, %f56;
	sub.f32 	%f58, %f55, %f57;
	st.global.f32 	[%rd40+8], %f58;
	ld.global.f32 	%f59, [%rd43+4];
	ld.global.f32 	%f60, [%rd37+8];
	mul.f32 	%f61, %f60, %f59;
	ld.global.f32 	%f62, [%rd43+8];
	sub.f32 	%f63, %f62, %f61;
	st.global.f32 	[%rd43+8], %f63;
	ld.global.f32 	%f64, [%rd37+12];
	ld.global.f32 	%f65, [%rd40+8];
	div.rn.f32 	%f66, %f64, %f65;
	st.global.f32 	[%rd37+12], %f66;
	ld.global.f32 	%f67, [%rd40+12];
	ld.global.f32 	%f68, [%rd44+8];
	mul.f32 	%f69, %f66, %f68;
	sub.f32 	%f70, %f67, %f69;
	st.global.f32 	[%rd40+12], %f70;
	ld.global.f32 	%f71, [%rd43+8];
	ld.global.f32 	%f72, [%rd37+12];
	mul.f32 	%f73, %f72, %f71;
	ld.global.f32 	%f74, [%rd43+12];
	sub.f32 	%f75, %f74, %f73;
	st.global.f32 	[%rd43+12], %f75;
	add.s32 	%r54, %r54, 4;
	add.s32 	%r56, %r56, 4;
	setp.ne.s32 	%p6, %r56, 0;
	mov.u32 	%r58, %r20;
	@%p6 bra 	$L__BB3_7;
$L__BB3_8:
	ld.global.f32 	%f76, [%rd5+-4];
	add.s64 	%rd46, %rd1, %rd26;
	ld.global.f32 	%f77, [%rd46+-4];
	div.rn.f32 	%f108, %f76, %f77;
	st.global.f32 	[%rd5+-4], %f108;
	add.s32 	%r61, %r3, -2;
	setp.le.s32 	%p7, %r61, %r2;
	@%p7 bra 	$L__BB3_15;
	xor.b32  	%r47, %r3, 2;
	sub.s32 	%r48, %r47, %r2;
	and.b32  	%r24, %r48, 3;
	setp.eq.s32 	%p8, %r24, 0;
	@%p8 bra 	$L__BB3_13;
	neg.s32 	%r59, %r24;
	mov.u32 	%r60, %r3;
$L__BB3_11:
	.pragma "nounroll";
	mul.wide.s32 	%rd47, %r61, 4;
	add.s64 	%rd48, %rd1, %rd47;
	add.s64 	%rd49, %rd2, %rd47;
	add.s64 	%rd50, %rd4, %rd47;
	ld.global.f32 	%f78, [%rd50];
	ld.global.f32 	%f79, [%rd49];
	mul.f32 	%f80, %f79, %f108;
	sub.f32 	%f81, %f78, %f80;
	ld.global.f32 	%f82, [%rd48];
	div.rn.f32 	%f108, %f81, %f82;
	st.global.f32 	[%rd50], %f108;
	add.s32 	%r61, %r61, -1;
	add.s32 	%r60, %r60, -1;
	add.s32 	%r59, %r59, 1;
	setp.ne.s32 	%p9, %r59, 0;
	@%p9 bra 	$L__BB3_11;
	add.s32 	%r61, %r60, -2;
$L__BB3_13:
	sub.s32 	%r49, %r3, %r2;
	add.s32 	%r50, %r49, -3;
	setp.lt.u32 	%p10, %r50, 3;
	@%p10 bra 	$L__BB3_15;
$L__BB3_14:
	mul.wide.s32 	%rd51, %r61, 4;
	add.s64 	%rd52, %rd4, %rd51;
	ld.global.f32 	%f83, [%rd52];
	add.s64 	%rd53, %rd2, %rd51;
	ld.global.f32 	%f84, [%rd53];
	ld.global.f32 	%f85, [%rd52+4];
	mul.f32 	%f86, %f84, %f85;
	sub.f32 	%f87, %f83, %f86;
	add.s64 	%rd54, %rd1, %rd51;
	ld.global.f32 	%f88, [%rd54];
	div.rn.f32 	%f89, %f87, %f88;
	st.global.f32 	[%rd52], %f89;
	ld.global.f32 	%f90, [%rd52+-4];
	ld.global.f32 	%f91, [%rd53+-4];
	mul.f32 	%f92, %f91, %f89;
	sub.f32 	%f93, %f90, %f92;
	ld.global.f32 	%f94, [%rd54+-4];
	div.rn.f32 	%f95, %f93, %f94;
	st.global.f32 	[%rd52+-4], %f95;
	ld.global.f32 	%f96, [%rd52+-8];
	ld.global.f32 	%f97, [%rd53+-8];
	mul.f32 	%f98, %f97, %f95;
	sub.f32 	%f99, %f96, %f98;
	ld.global.f32 	%f100, [%rd54+-8];
	div.rn.f32 	%f101, %f99, %f100;
	st.global.f32 	[%rd52+-8], %f101;
	ld.global.f32 	%f102, [%rd52+-12];
	ld.global.f32 	%f103, [%rd53+-12];
	mul.f32 	%f104, %f103, %f101;
	sub.f32 	%f105, %f102, %f104;
	ld.global.f32 	%f106, [%rd54+-12];
	div.rn.f32 	%f107, %f105, %f106;
	st.global.f32 	[%rd52+-12], %f107;
	add.s32 	%r61, %r61, -4;
	setp.gt.s32 	%p11, %r61, %r2;
	@%p11 bra 	$L__BB3_14;
$L__BB3_15:
	ret;

}
	// .globl	_Z8rest_gpuPfS_S_iifff
.visible .entry _Z8rest_gpuPfS_S_iifff(
	.param .u64 .ptr .align 1 _Z8rest_gpuPfS_S_iifff_param_0,
	.param .u64 .ptr .align 1 _Z8rest_gpuPfS_S_iifff_param_1,
	.param .u64 .ptr .align 1 _Z8rest_gpuPfS_S_iifff_param_2,
	.param .u32 _Z8rest_gpuPfS_S_iifff_param_3,
	.param .u32 _Z8rest_gpuPfS_S_iifff_param_4,
	.param .f32 _Z8rest_gpuPfS_S_iifff_param_5,
	.param .f32 _Z8rest_gpuPfS_S_iifff_param_6,
	.param .f32 _Z8rest_gpuPfS_S_iifff_param_7
)
{
	.reg .pred 	%p<5>;
	.reg .b32 	%r<11>;
	.reg .b32 	%f<19>;
	.reg .b64 	%rd<14>;

	ld.param.u64 	%rd4, [_Z8rest_gpuPfS_S_iifff_param_0];
	ld.param.u64 	%rd5, [_Z8rest_gpuPfS_S_iifff_param_1];
	ld.param.u64 	%rd3, [_Z8rest_gpuPfS_S_iifff_param_2];
	ld.param.u32 	%r3, [_Z8rest_gpuPfS_S_iifff_param_3];
	ld.param.u32 	%r4, [_Z8rest_gpuPfS_S_iifff_param_4];
	ld.param.f32 	%f5, [_Z8rest_gpuPfS_S_iifff_param_5];
	ld.param.f32 	%f18, [_Z8rest_gpuPfS_S_iifff_param_6];
	ld.param.f32 	%f7, [_Z8rest_gpuPfS_S_iifff_param_7];
	cvta.to.global.u64 	%rd1, %rd4;
	cvta.to.global.u64 	%rd2, %rd5;
	mov.u32 	%r5, %ntid.x;
	mov.u32 	%r6, %ctaid.x;
	mov.u32 	%r7, %tid.x;
	mad.lo.s32 	%r1, %r5, %r6, %r7;
	setp.ge.s32 	%p1, %r1, %r4;
	@%p1 bra 	$L__BB4_8;
	shl.b32 	%r2, %r1, 1;
	setp.lt.s32 	%p2, %r1, 1;
	mov.f32 	%f17, %f5;
	@%p2 bra 	$L__BB4_3;
	add.s32 	%r8, %r1, -1;
	mul.wide.u32 	%rd6, %r8, 4;
	add.s64 	%rd7, %rd2, %rd6;
	ld.global.f32 	%f17, [%rd7];
$L__BB4_3:
	add.s32 	%r9, %r3, -1;
	add.s32 	%r10, %r2, 2;
	setp.ge.s32 	%p3, %r10, %r9;
	@%p3 bra 	$L__BB4_5;
	mul.wide.s32 	%rd8, %r1, 4;
	add.s64 	%rd9, %rd2, %rd8;
	ld.global.f32 	%f18, [%rd9];
$L__BB4_5:
	setp.ne.s32 	%p4, %r1, 0;
	@%p4 bra 	$L__BB4_7;
	st.global.f32 	[%rd1], %f5;
$L__BB4_7:
	mul.wide.s32 	%rd10, %r2, 4;
	add.s64 	%rd11, %rd1, %rd10;
	st.global.f32 	[%rd11+8], %f18;
	cvta.to.global.u64 	%rd12, %rd3;
	add.s64 	%rd13, %rd12, %rd10;
	ld.global.f32 	%f8, [%rd13+8];
	ld.global.f32 	%f9, [%rd13];
	sub.f32 	%f10, %f8, %f9;
	mov.f32 	%f11, 0f40400000;
	div.rn.f32 	%f12, %f11, %f7;
	mul.f32 	%f13, %f12, %f10;
	sub.f32 	%f14, %f13, %f17;
	sub.f32 	%f15, %f14, %f18;
	mul.f32 	%f16, %f15, 0f3E800000;
	st.global.f32 	[%rd11+4], %f16;
$L__BB4_8:
	ret;

}


// ===== COMPILED SASS (sm_100) =====

	.target	sm_100

	.elftype	@"ET_EXEC"


//--------------------- .note.nv.tkinfo           --------------------------
	.section	.note.nv.tkinfo,"",@"SHT_NOTE"
	.sectionflags	@"SHF_NOTE_NV_TKINFO"
	.tkinfo
        /*0018*/ 	.word	0x00000002
        /*0030*/ 	.string	""
        /*0030*/ 	.string	"ptxas"
        /*0030*/ 	.string	"Cuda compilation tools, release 13.0, V13.0.88"
        /*0030*/ 	.string	"Build cuda_13.0.r13.0/compiler.36424714_0"
        /*0030*/ 	.string	"-arch sm_100 -m 64 "



//--------------------- .note.nv.cuinfo           --------------------------
	.section	.note.nv.cuinfo,"",@"SHT_NOTE"
	.sectionflags	@"SHF_NOTE_NV_CUINFO"
        /*0018*/ 	.short	0x0002
        /*001a*/ 	.short	0x0064
        /*001c*/ 	.short	0x0082
	.zero		2


//--------------------- .nv.info                  --------------------------
	.section	.nv.info,"",@"SHT_CUDA_INFO"
	.align	4


	//----- nvinfo : EIATTR_REGCOUNT
	.align		4
        /*0000*/ 	.byte	0x04, 0x2f
        /*0002*/ 	.short	(.L_1 - .L_0)
	.align		4
.L_0:
        /*0004*/ 	.word	index@(_Z12partitioningPfS_S_S_S_S_S_S_Piiii)
        /*0008*/ 	.word	0x0000003d


	//----- nvinfo : EIATTR_FRAME_SIZE
	.align		4
.L_1:
        /*000c*/ 	.byte	0x04, 0x11
        /*000e*/ 	.short	(.L_3 - .L_2)
	.align		4
.L_2:
        /*0010*/ 	.word	index@($__internal_5_$__cuda_sm3x_div_rn_noftz_f32_slowpath)
        /*0014*/ 	.word	0x00000000


	//----- nvinfo : EIATTR_FRAME_SIZE
	.align		4
.L_3:
        /*0018*/ 	.byte	0x04, 0x11
        /*001a*/ 	.short	(.L_5 - .L_4)
	.align		4
.L_4:
        /*001c*/ 	.word	index@(_Z12partitioningPfS_S_S_S_S_S_S_Piiii)
        /*0020*/ 	.word	0x00000000


	//----- nvinfo : EIATTR_REGCOUNT
	.align		4
.L_5:
        /*0024*/ 	.byte	0x04, 0x2f
        /*0026*/ 	.short	(.L_7 - .L_6)
	.align		4
.L_6:
        /*0028*/ 	.word	index@(_Z20partitioning_reducedPfS_S_S_S_Piiiib)
        /*002c*/ 	.word	0x00000028


	//----- nvinfo : EIATTR_FRAME_SIZE
	.align		4
.L_7:
        /*0030*/ 	.byte	0x04, 0x11
        /*0032*/ 	.short	(.L_9 - .L_8)
	.align		4
.L_8:
        /*0034*/ 	.word	index@($__internal_4_$__cuda_sm20_rcp_rn_f32_slowpath)
        /*0038*/ 	.word	0x00000000


	//----- nvinfo : EIATTR_FRAME_SIZE
	.align		4
.L_9:
        /*003c*/ 	.byte	0x04, 0x11
        /*003e*/ 	.short	(.L_11 - .L_10)
	.align		4
.L_10:
        /*0040*/ 	.word	index@(_Z20partitioning_reducedPfS_S_S_S_Piiiib)
        /*0044*/ 	.word	0x00000000


	//----- nvinfo : EIATTR_REGCOUNT
	.align		4
.L_11:
        /*0048*/ 	.byte	0x04, 0x2f
        /*004a*/ 	.short	(.L_13 - .L_12)
	.align		4
.L_12:
        /*004c*/ 	.word	index@(_Z26final_computations_reducedPfS_S_S_Pii)
        /*0050*/ 	.word	0x00000020


	//----- nvinfo : EIATTR_FRAME_SIZE
	.align		4
.L_13:
        /*0054*/ 	.byte	0x04, 0x11
        /*0056*/ 	.short	(.L_15 - .L_14)
	.align		4
.L_14:
        /*0058*/ 	.word	index@($__internal_3_$__cuda_sm3x_div_rn_noftz_f32_slowpath)
        /*005c*/ 	.word	0x00000000


	//----- nvinfo : EIATTR_FRAME_SIZE
	.align		4
.L_15:
        /*0060*/ 	.byte	0x04, 0x11
        /*0062*/ 	.short	(.L_17 - .L_16)
	.align		4
.L_16:
        /*0064*/ 	.word	index@($__internal_2_$__cuda_sm20_rcp_rn_f32_slowpath)
        /*0068*/ 	.word	0x00000000


	//----- nvinfo : EIATTR_FRAME_SIZE
	.align		4
.L_17:
        /*006c*/ 	.byte	0x04, 0x11
        /*006e*/ 	.short	(.L_19 - .L_18)
	.align		4
.L_18:
        /*0070*/ 	.word	index@(_Z26final_computations_reducedPfS_S_S_Pii)
        /*0074*/ 	.word	0x00000000


	//----- nvinfo : EIATTR_REGCOUNT
	.align		4
.L_19:
        /*0078*/ 	.byte	0x04, 0x2f
        /*007a*/ 	.short	(.L_21 - .L_20)
	.align		4
.L_20:
        /*007c*/ 	.word	index@(_Z18final_computationsPfS_S_S_S_Pii)
        /*0080*/ 	.word	0x00000028


	//----- nvinfo : EIATTR_FRAME_SIZE
	.align		4
.L_21:
        /*0084*/ 	.byte	0x04, 0x11
        /*0086*/ 	.short	(.L_23 - .L_22)
	.align		4
.L_22:
        /*0088*/ 	.word	index@($__internal_1_$__cuda_sm3x_div_rn_noftz_f32_slowpath)
        /*008c*/ 	.word	0x00000000


	//----- nvinfo : EIATTR_FRAME_SIZE
	.align		4
.L_23:
        /*0090*/ 	.byte	0x04, 0x11
        /*0092*/ 	.short	(.L_25 - .L_24)
	.align		4
.L_24:
        /*0094*/ 	.word	index@(_Z18final_computationsPfS_S_S_S_Pii)
        /*0098*/ 	.word	0x00000000


	//----- nvinfo : EIATTR_REGCOUNT
	.align		4
.L_25:
        /*009c*/ 	.byte	0x04, 0x2f
        /*009e*/ 	.short	(.L_27 - .L_26)
	.align		4
.L_26:
        /*00a0*/ 	.word	index@(_Z8rest_gpuPfS_S_iifff)
        /*00a4*/ 	.word	0x00000016


	//----- nvinfo : EIATTR_FRAME_SIZE
	.align		4
.L_27:
        /*00a8*/ 	.byte	0x04, 0x11
        /*00aa*/ 	.short	(.L_29 - .L_28)
	.align		4
.L_28:
        /*00ac*/ 	.word	index@($__internal_0_$__cuda_sm3x_div_rn_noftz_f32_slowpath)
        /*00b0*/ 	.word	0x00000000


	//----- nvinfo : EIATTR_FRAME_SIZE
	.align		4
.L_29:
        /*00b4*/ 	.byte	0x04, 0x11
        /*00b6*/ 	.short	(.L_31 - .L_30)
	.align		4
.L_30:
        /*00b8*/ 	.word	index@(_Z8rest_gpuPfS_S_iifff)
        /*00bc*/ 	.word	0x00000000


	//----- nvinfo : EIATTR_MIN_STACK_SIZE
	.align		4
.L_31:
        /*00c0*/ 	.byte	0x04, 0x12
        /*00c2*/ 	.short	(.L_33 - .L_32)
	.align		4
.L_32:
        /*00c4*/ 	.word	index@(_Z8rest_gpuPfS_S_iifff)
        /*00c8*/ 	.word	0x00000000


	//----- nvinfo : EIATTR_MIN_STACK_SIZE
	.align		4
.L_33:
        /*00cc*/ 	.byte	0x04, 0x12
        /*00ce*/ 	.short	(.L_35 - .L_34)
	.align		4
.L_34:
        /*00d0*/ 	.word	index@(_Z18final_computationsPfS_S_S_S_Pii)
        /*00d4*/ 	.word	0x00000000


	//----- nvinfo : EIATTR_MIN_STACK_SIZE
	.align		4
.L_35:
        /*00d8*/ 	.byte	0x04, 0x12
        /*00da*/ 	.short	(.L_37 - .L_36)
	.align		4
.L_36:
        /*00dc*/ 	.word	index@(_Z26final_computations_reducedPfS_S_S_Pii)
        /*00e0*/ 	.word	0x00000000


	//----- nvinfo : EIATTR_MIN_STACK_SIZE
	.align		4
.L_37:
        /*00e4*/ 	.byte	0x04, 0x12
        /*00e6*/ 	.short	(.L_39 - .L_38)
	.align		4
.L_38:
        /*00e8*/ 	.word	index@(_Z20partitioning_reducedPfS_S_S_S_Piiiib)
        /*00ec*/ 	.word	0x00000000


	//----- nvinfo : EIATTR_MIN_STACK_SIZE
	.align		4
.L_39:
        /*00f0*/ 	.byte	0x04, 0x12
        /*00f2*/ 	.short	(.L_41 - .L_40)
	.align		4
.L_40:
        /*00f4*/ 	.word	index@(_Z12partitioningPfS_S_S_S_S_S_S_Piiii)
        /*00f8*/ 	.word	0x00000000
.L_41:


//--------------------- .nv.compat                --------------------------
	.section	.nv.compat,"",@"SHT_CUDA_COMPAT_INFO"
	.align	4
        /*0000*/ 	.byte	0x02, 0x09, 0x00, 0x00, 0x02, 0x02, 0x01, 0x00, 0x02, 0x05, 0x05, 0x00, 0x03, 0x07, 0x01, 0x01
        /*0010*/ 	.byte	0x02, 0x03, 0x00, 0x00, 0x02, 0x06, 0x01, 0x00, 0x04, 0x0b, 0x08, 0x00, 0x01, 0x00, 0x00, 0x00
        /*0020*/ 	.byte	0x00, 0x00, 0x00, 0x00


//--------------------- .nv.info._Z8rest_gpuPfS_S_iifff --------------------------
	.section	.nv.info._Z8rest_gpuPfS_S_iifff,"",@"SHT_CUDA_INFO"
	.sectionflags	@""
	.align	4


	//----- nvinfo : EIATTR_CUDA_API_VERSION
	.align		4
        /*0000*/ 	.byte	0x04, 0x37
        /*0002*/ 	.short	(.L_43 - .L_42)
.L_42:
        /*0004*/ 	.word	0x00000082


	//----- nvinfo : EIATTR_KPARAM_INFO
	.align		4
.L_43:
        /*0008*/ 	.byte	0x04, 0x17
        /*000a*/ 	.short	(.L_45 - .L_44)
.L_44:
        /*000c*/ 	.word	0x00000000
        /*0010*/ 	.short	0x0007
        /*0012*/ 	.short	0x0028
        /*0014*/ 	.byte	0x00, 0xf0, 0x11, 0x00


	//----- nvinfo : EIATTR_KPARAM_INFO
	.align		4
.L_45:
        /*0018*/ 	.byte	0x04, 0x17
        /*001a*/ 	.short	(.L_47 - .L_46)
.L_46:
        /*001c*/ 	.word	0x00000000
        /*0020*/ 	.short	0x0006
        /*0022*/ 	.short	0x0024
        /*0024*/ 	.byte	0x00, 0xf0, 0x11, 0x00


	//----- nvinfo : EIATTR_KPARAM_INFO
	.align		4
.L_47:
        /*0028*/ 	.byte	0x04, 0x17
        /*002a*/ 	.short	(.L_49 - .L_48)
.L_48:
        /*002c*/ 	.word	0x00000000
        /*0030*/ 	.short	0x0005
        /*0032*/ 	.short	0x0020
        /*0034*/ 	.byte	0x00, 0xf0, 0x11, 0x00


	//----- nvinfo : EIATTR_KPARAM_INFO
	.align		4
.L_49:
        /*0038*/ 	.byte	0x04, 0x17
        /*003a*/ 	.short	(.L_51 - .L_50)
.L_50:
        /*003c*/ 	.word	0x00000000
        /*0040*/ 	.short	0x0004
        /*0042*/ 	.short	0x001c
        /*0044*/ 	.byte	0x00, 0xf0, 0x11, 0x00


	//----- nvinfo : EIATTR_KPARAM_INFO
	.align		4
.L_51:
        /*0048*/ 	.byte	0x04, 0x17
        /*004a*/ 	.short	(.L_53 - .L_52)
.L_52:
        /*004c*/ 	.word	0x00000000
        /*0050*/ 	.short	0x0003
        /*0052*/ 	.short	0x0018
        /*0054*/ 	.byte	0x00, 0xf0, 0x11, 0x00


	//----- nvinfo : EIATTR_KPARAM_INFO
	.align		4
.L_53:
        /*0058*/ 	.byte	0x04, 0x17
        /*005a*/ 	.short	(.L_55 - .L_54)
.L_54:
        /*005c*/ 	.word	0x00000000
        /*0060*/ 	.short	0x0002
        /*0062*/ 	.short	0x0010
        /*0064*/ 	.byte	0x00, 0xf5, 0x21, 0x00


	//----- nvinfo : EIATTR_KPARAM_INFO
	.align		4
.L_55:
        /*0068*/ 	.byte	0x04, 0x17
        /*006a*/ 	.short	(.L_57 - .L_56)
.L_56:
        /*006c*/ 	.word	0x00000000
        /*0070*/ 	.short	0x0001
        /*0072*/ 	.short	0x0008
        /*0074*/ 	.byte	0x00, 0xf5, 0x21, 0x00


	//----- nvinfo : EIATTR_KPARAM_INFO
	.align		4
.L_57:
        /*0078*/ 	.byte	0x04, 0x17
        /*007a*/ 	.short	(.L_59 - .L_58)
.L_58:
        /*007c*/ 	.word	0x00000000
        /*0080*/ 	.short	0x0000
        /*0082*/ 	.short	0x0000
        /*0084*/ 	.byte	0x00, 0xf5, 0x21, 0x00


	//----- nvinfo : EIATTR_SPARSE_MMA_MASK
	.align		4
.L_59:
        /*0088*/ 	.byte	0x03, 0x50
        /*008a*/ 	.short	0x0000


	//----- nvinfo : EIATTR_MAXREG_COUNT
	.align		4
        /*008c*/ 	.byte	0x03, 0x1b
        /*008e*/ 	.short	0x00ff


	//----- nvinfo : EIATTR_MERCURY_ISA_VERSION
	.align		4
        /*0090*/ 	.byte	0x03, 0x5f
        /*0092*/ 	.short	0x0101


	//----- nvinfo : EIATTR_VRC_CTA_INIT_COUNT
	.align		4
        /*0094*/ 	.byte	0x02, 0x4a
	.zero		1
	.zero		1


	//----- nvinfo : EIATTR_EXIT_INSTR_OFFSETS
	.align		4
        /*0098*/ 	.byte	0x04, 0x1c
        /*009a*/ 	.short	(.L_61 - .L_60)


	//   ....[0]....
.L_60:
        /*009c*/ 	.word	0x00000070


	//   ....[1]....
        /*00a0*/ 	.word	0x00000360


	//----- nvinfo : EIATTR_CRS_STACK_SIZE
	.align		4
.L_61:
        /*00a4*/ 	.byte	0x04, 0x1e
        /*00a6*/ 	.short	(.L_63 - .L_62)
.L_62:
        /*00a8*/ 	.word	0x00000000


	//----- nvinfo : EIATTR_CBANK_PARAM_SIZE
	.align		4
.L_63:
        /*00ac*/ 	.byte	0x03, 0x19
        /*00ae*/ 	.short	0x002c


	//----- nvinfo : EIATTR_PARAM_CBANK
	.align		4
        /*00b0*/ 	.byte	0x04, 0x0a
        /*00b2*/ 	.short	(.L_65 - .L_64)
	.align		4
.L_64:
        /*00b4*/ 	.word	index@(.nv.constant0._Z8rest_gpuPfS_S_iifff)
        /*00b8*/ 	.short	0x0380
        /*00ba*/ 	.short	0x002c


	//----- nvinfo : EIATTR_SW_WAR
	.align		4
.L_65:
        /*00bc*/ 	.byte	0x04, 0x36
        /*00be*/ 	.short	(.L_67 - .L_66)
.L_66:
        /*00c0*/ 	.word	0x00000008
.L_67:


//--------------------- .nv.info._Z18final_computationsPfS_S_S_S_Pii --------------------------
	.section	.nv.info._Z18final_computationsPfS_S_S_S_Pii,"",@"SHT_CUDA_INFO"
	.sectionflags	@""
	.align	4


	//----- nvinfo : EIATTR_CUDA_API_VERSION
	.align		4
        /*0000*/ 	.byte	0x04, 0x37
        /*0002*/ 	.short	(.L_69 - .L_68)
.L_68:
        /*0004*/ 	.word	0x00000082


	//----- nvinfo : EIATTR_KPARAM_INFO
	.align		4
.L_69:
        /*0008*/ 	.byte	0x04, 0x17
        /*000a*/ 	.short	(.L_71 - .L_70)
.L_70:
        /*000c*/ 	.word	0x00000000
        /*0010*/ 	.short	0x0006
        /*0012*/ 	.short	0x0030
        /*0014*/ 	.byte	0x00, 0xf0, 0x11, 0x00


	//----- nvinfo : EIATTR_KPARAM_INFO
	.align		4
.L_71:
        /*0018*/ 	.byte	0x04, 0x17
        /*001a*/ 	.short	(.L_73 - .L_72)
.L_72:
        /*001c*/ 	.word	0x00000000
        /*0020*/ 	.short	0x0005
        /*0022*/ 	.short	0x0028
        /*0024*/ 	.byte	0x00, 0xf5, 0x21, 0x00


	//----- nvinfo : EIATTR_KPARAM_INFO
	.align		4
.L_73:
        /*0028*/ 	.byte	0x04, 0x17
        /*002a*/ 	.short	(.L_75 - .L_74)
.L_74:
        /*002c*/ 	.word	0x00000000
        /*0030*/ 	.short	0x0004
        /*0032*/ 	.short	0x0020
        /*0034*/ 	.byte	0x00, 0xf5, 0x21, 0x00


	//----- nvinfo : EIATTR_KPARAM_INFO
	.align		4
.L_75:
        /*0038*/ 	.byte	0x04, 0x17
        /*003a*/ 	.short	(.L_77 - .L_76)
.L_76:
        /*003c*/ 	.word	0x00000000
        /*0040*/ 	.short	0x0003
        /*0042*/ 	.short	0x0018
        /*0044*/ 	.byte	0x00, 0xf5, 0x21, 0x00


	//----- nvinfo : EIATTR_KPARAM_INFO
	.align		4
.L_77:
        /*0048*/ 	.byte	0x04, 0x17
        /*004a*/ 	.short	(.L_79 - .L_78)
.L_78:
        /*004c*/ 	.word	0x00000000
        /*0050*/ 	.short	0x0002
        /*0052*/ 	.short	0x0010
        /*0054*/ 	.byte	0x00, 0xf5, 0x21, 0x00


	//----- nvinfo : EIATTR_KPARAM_INFO
	.align		4
.L_79:
        /*0058*/ 	.byte	0x04, 0x17
        /*005a*/ 	.short	(.L_81 - .L_80)
.L_80:
        /*005c*/ 	.word	0x00000000
        /*0060*/ 	.short	0x0001
        /*0062*/ 	.short	0x0008
        /*0064*/ 	.byte	0x00, 0xf5, 0x21, 0x00


	//----- nvinfo : EIATTR_KPARAM_INFO
	.align		4
.L_81:
        /*0068*/ 	.byte	0x04, 0x17
        /*006a*/ 	.short	(.L_83 - .L_82)
.L_82:
        /*006c*/ 	.word	0x00000000
        /*0070*/ 	.short	0x0000
        /*0072*/ 	.short	0x0000
        /*0074*/ 	.byte	0x00, 0xf5, 0x21, 0x00


	//----- nvinfo : EIATTR_SPARSE_MMA_MASK
	.align		4
.L_83:
        /*0078*/ 	.byte	0x03, 0x50
        /*007a*/ 	.short	0x0000


	//----- nvinfo : EIATTR_MAXREG_COUNT
	.align		4
        /*007c*/ 	.byte	0x03, 0x1b
        /*007e*/ 	.short	0x00ff


	//----- nvinfo : EIATTR_MERCURY_ISA_VERSION
	.align		4
        /*0080*/ 	.byte	0x03, 0x5f
        /*0082*/ 	.short	0x0101


	//----- nvinfo : EIATTR_VRC_CTA_INIT_COUNT
	.align		4
        /*0084*/ 	.byte	0x02, 0x4a
	.zero		1
	.zero		1


	//----- nvinfo : EIATTR_EXIT_INSTR_OFFSETS
	.align		4
        /*0088*/ 	.byte	0x04, 0x1c
        /*008a*/ 	.short	(.L_85 - .L_84)


	//   ....[0]....
.L_84:
        /*008c*/ 	.word	0x00000080


	//   ....[1]....
        /*0090*/ 	.word	0x00000f50


	//   ....[2]....
        /*0094*/ 	.word	0x00001270


	//   ....[3]....
        /*0098*/ 	.word	0x000017b0


	//----- nvinfo : EIATTR_CRS_STACK_SIZE
	.align		4
.L_85:
        /*009c*/ 	.byte	0x04, 0x1e
        /*009e*/ 	.short	(.L_87 - .L_86)
.L_86:
        /*00a0*/ 	.word	0x00000000


	//----- nvinfo : EIATTR_CBANK_PARAM_SIZE
	.align		4
.L_87:
        /*00a4*/ 	.byte	0x03, 0x19
        /*00a6*/ 	.short	0x0034


	//----- nvinfo : EIATTR_PARAM_CBANK
	.align		4
        /*00a8*/ 	.byte	0x04, 0x0a
        /*00aa*/ 	.short	(.L_89 - .L_88)
	.align		4
.L_88:
        /*00ac*/ 	.word	index@(.nv.constant0._Z18final_computationsPfS_S_S_S_Pii)
        /*00b0*/ 	.short	0x0380
        /*00b2*/ 	.short	0x0034


	//----- nvinfo : EIATTR_SW_WAR
	.align		4
.L_89:
        /*00b4*/ 	.byte	0x04, 0x36
        /*00b6*/ 	.short	(.L_91 - .L_90)
.L_90:
        /*00b8*/ 	.word	0x00000008
.L_91:


//--------------------- .nv.info._Z26final_computations_reducedPfS_S_S_Pii --------------------------
	.section	.nv.info._Z26final_computations_reducedPfS_S_S_Pii,"",@"SHT_CUDA_INFO"
	.sectionflags	@""
	.align	4


	//----- nvinfo : EIATTR_CUDA_API_VERSION
	.align		4
        /*0000*/ 	.byte	0x04, 0x37
        /*0002*/ 	.short	(.L_93 - .L_92)
.L_92:
        /*0004*/ 	.word	0x00000082


	//----- nvinfo : EIATTR_KPARAM_INFO
	.align		4
.L_93:
        /*0008*/ 	.byte	0x04, 0x17
        /*000a*/ 	.short	(.L_95 - .L_94)
.L_94:
        /*000c*/ 	.word	0x00000000
        /*0010*/ 	.short	0x0005
        /*0012*/ 	.short	0x0028
        /*0014*/ 	.byte	0x00, 0xf0, 0x11, 0x00


	//----- nvinfo : EIATTR_KPARAM_INFO
	.align		4
.L_95:
        /*0018*/ 	.byte	0x04, 0x17
        /*001a*/ 	.short	(.L_97 - .L_96)
.L_96:
        /*001c*/ 	.word	0x00000000
        /*0020*/ 	.short	0x0004
        /*0022*/ 	.short	0x0020
        /*0024*/ 	.byte	0x00, 0xf5, 0x21, 0x00


	//----- nvinfo : EIATTR_KPARAM_INFO
	.align		4
.L_97:
        /*0028*/ 	.byte	0x04, 0x17
        /*002a*/ 	.short	(.L_99 - .L_98)
.L_98:
        /*002c*/ 	.word	0x00000000
        /*0030*/ 	.short	0x0003
        /*0032*/ 	.short	0x0018
        /*0034*/ 	.byte	0x00, 0xf5, 0x21, 0x00


	//----- nvinfo : EIATTR_KPARAM_INFO
	.align		4
.L_99:
        /*0038*/ 	.byte	0x04, 0x17
        /*003a*/ 	.short	(.L_101 - .L_100)
.L_100:
        /*003c*/ 	.word	0x00000000
        /*0040*/ 	.short	0x0002
        /*0042*/ 	.short	0x0010
        /*0044*/ 	.byte	0x00, 0xf5, 0x21, 0x00


	//----- nvinfo : EIATTR_KPARAM_INFO
	.align		4
.L_101:
        /*0048*/ 	.byte	0x04, 0x17
        /*004a*/ 	.short	(.L_103 - .L_102)
.L_102:
        /*004c*/ 	.word	0x00000000
        /*0050*/ 	.short	0x0001
        /*0052*/ 	.short	0x0008
        /*0054*/ 	.byte	0x00, 0xf5, 0x21, 0x00


	//----- nvinfo : EIATTR_KPARAM_INFO
	.align		4
.L_103:
        /*0058*/ 	.byte	0x04, 0x17
        /*005a*/ 	.short	(.L_105 - .L_104)
.L_104:
        /*005c*/ 	.word	0x00000000
        /*0060*/ 	.short	0x0000
        /*0062*/ 	.short	0x0000
        /*0064*/ 	.byte	0x00, 0xf5, 0x21, 0x00


	//----- nvinfo : EIATTR_SPARSE_MMA_MASK
	.align		4
.L_105:
        /*0068*/ 	.byte	0x03, 0x50
        /*006a*/ 	.short	0x0000


	//----- nvinfo : EIATTR_MAXREG_COUNT
	.align		4
        /*006c*/ 	.byte	0x03, 0x1b
        /*006e*/ 	.short	0x00ff


	//----- nvinfo : EIATTR_MERCURY_ISA_VERSION
	.align		4
        /*0070*/ 	.byte	0x03, 0x5f
        /*0072*/ 	.short	0x0101


	//----- nvinfo : EIATTR_VRC_CTA_INIT_COUNT
	.align		4
        /*0074*/ 	.byte	0x02, 0x4a
	.zero		1
	.zero		1


	//----- nvinfo : EIATTR_EXIT_INSTR_OFFSETS
	.align		4
        /*0078*/ 	.byte	0x04, 0x1c
        /*007a*/ 	.short	(.L_107 - .L_106)


	//   ....[0]....
.L_106:
        /*007c*/ 	.word	0x00000080


	//   ....[1]....
        /*0080*/ 	.word	0x00000d50


	//   ....[2]....
        /*0084*/ 	.word	0x00001010


	//   ....[3]....
        /*0088*/ 	.word	0x000014e0


	//----- nvinfo : EIATTR_CRS_STACK_SIZE
	.align		4
.L_107:
        /*008c*/ 	.byte	0x04, 0x1e
        /*008e*/ 	.short	(.L_109 - .L_108)
.L_108:
        /*0090*/ 	.word	0x00000000


	//----- nvinfo : EIATTR_CBANK_PARAM_SIZE
	.align		4
.L_109:
        /*0094*/ 	.byte	0x03, 0x19
        /*0096*/ 	.short	0x002c


	//----- nvinfo : EIATTR_PARAM_CBANK
	.align		4
        /*0098*/ 	.byte	0x04, 0x0a
        /*009a*/ 	.short	(.L_111 - .L_110)
	.align		4
.L_110:
        /*009c*/ 	.word	index@(.nv.constant0._Z26final_computations_reducedPfS_S_S_Pii)
        /*00a0*/ 	.short	0x0380
        /*00a2*/ 	.short	0x002c


	//----- nvinfo : EIATTR_SW_WAR
	.align		4
.L_111:
        /*00a4*/ 	.byte	0x04, 0x36
        /*00a6*/ 	.short	(.L_113 - .L_112)
.L_112:
        /*00a8*/ 	.word	0x00000008
.L_113:


//--------------------- .nv.info._Z20partitioning_reducedPfS_S_S_S_Piiiib --------------------------
	.section	.nv.info._Z20partitioning_reducedPfS_S_S_S_Piiiib,"",@"SHT_CUDA_INFO"
	.sectionflags	@""
	.align	4


	//----- nvinfo : EIATTR_CUDA_API_VERSION
	.align		4
        /*0000*/ 	.byte	0x04, 0x37
        /*0002*/ 	.short	(.L_115 - .L_114)
.L_114:
        /*0004*/ 	.word	0x00000082


	//----- nvinfo : EIATTR_KPARAM_INFO
	.align		4
.L_115:
        /*0008*/ 	.byte	0x04, 0x17
        /*000a*/ 	.short	(.L_117 - .L_116)
.L_116:
        /*000c*/ 	.word	0x00000000
        /*0010*/ 	.short	0x0009
        /*0012*/ 	.short	0x003c
        /*0014*/ 	.byte	0x00, 0xf0, 0x05, 0x00


	//----- nvinfo : EIATTR_KPARAM_INFO
	.align		4
.L_117:
        /*0018*/ 	.byte	0x04, 0x17
        /*001a*/ 	.short	(.L_119 - .L_118)
.L_118:
        /*001c*/ 	.word	0x00000000
        /*0020*/ 	.short	0x0008
        /*0022*/ 	.short	0x0038
        /*0024*/ 	.byte	0x00, 0xf0, 0x11, 0x00


	//----- nvinfo : EIATTR_KPARAM_INFO
	.align		4
.L_119:
        /*0028*/ 	.byte	0x04, 0x17
        /*002a*/ 	.short	(.L_121 - .L_120)
.L_120:
        /*002c*/ 	.word	0x00000000
        /*0030*/ 	.short	0x0007
        /*0032*/ 	.short	0x0034
        /*0034*/ 	.byte	0x00, 0xf0, 0x11, 0x00


	//----- nvinfo : EIATTR_KPARAM_INFO
	.align		4
.L_121:
        /*0038*/ 	.byte	0x04, 0x17
        /*003a*/ 	.short	(.L_123 - .L_122)
.L_122:
        /*003c*/ 	.word	0x00000000
        /*0040*/ 	.short	0x0006
        /*0042*/ 	.short	0x0030
        /*0044*/ 	.byte	0x00, 0xf0, 0x11, 0x00


	//----- nvinfo : EIATTR_KPARAM_INFO
	.align		4
.L_123:
        /*0048*/ 	.byte	0x04, 0x17
        /*004a*/ 	.short	(.L_125 - .L_124)
.L_124:
        /*004c*/ 	.word	0x00000000
        /*0050*/ 	.short	0x0005
        /*0052*/ 	.short	0x0028
        /*0054*/ 	.byte	0x00, 0xf5, 0x21, 0x00


	//----- nvinfo : EIATTR_KPARAM_INFO
	.align		4
.L_125:
        /*0058*/ 	.byte	0x04, 0x17
        /*005a*/ 	.short	(.L_127 - .L_126)
.L_126:
        /*005c*/ 	.word	0x00000000
        /*0060*/ 	.short	0x0004
        /*0062*/ 	.short	0x0020
        /*0064*/ 	.byte	0x00, 0xf5, 0x21, 0x00


	//----- nvinfo : EIATTR_KPARAM_INFO
	.align		4
.L_127:
        /*0068*/ 	.byte	0x04, 0x17
        /*006a*/ 	.short	(.L_129 - .L_128)
.L_128:
        /*006c*/ 	.word	0x00000000
        /*0070*/ 	.short	0x0003
        /*0072*/ 	.short	0x0018
        /*0074*/ 	.byte	0x00, 0xf5, 0x21, 0x00


	//----- nvinfo : EIATTR_KPARAM_INFO
	.align		4
.L_129:
        /*0078*/ 	.byte	0x04, 0x17
        /*007a*/ 	.short	(.L_131 - .L_130)
.L_130:
        /*007c*/ 	.word	0x00000000
        /*0080*/ 	.short	0x0002
        /*0082*/ 	.short	0x0010
        /*0084*/ 	.byte	0x00, 0xf5, 0x21, 0x00


	//----- nvinfo : EIATTR_KPARAM_INFO
	.align		4
.L_131:
        /*0088*/ 	.byte	0x04, 0x17
        /*008a*/ 	.short	(.L_133 - .L_132)
.L_132:
        /*008c*/ 	.word	0x00000000
        /*0090*/ 	.short	0x0001
        /*0092*/ 	.short	0x0008
        /*0094*/ 	.byte	0x00, 0xf5, 0x21, 0x00


	//----- nvinfo : EIATTR_KPARAM_INFO
	.align		4
.L_133:
        /*0098*/ 	.byte	0x04, 0x17
        /*009a*/ 	.short	(.L_135 - .L_134)
.L_134:
        /*009c*/ 	.word	0x00000000
        /*00a0*/ 	.short	0x0000
        /*00a2*/ 	.short	0x0000
        /*00a4*/ 	.byte	0x00, 0xf5, 0x21, 0x00


	//----- nvinfo : EIATTR_SPARSE_MMA_MASK
	.align		4
.L_135:
        /*00a8*/ 	.byte	0x03, 0x50
        /*00aa*/ 	.short	0x0000


	//----- nvinfo : EIATTR_MAXREG_COUNT
	.align		4
        /*00ac*/ 	.byte	0x03, 0x1b
        /*00ae*/ 	.short	0x00ff


	//----- nvinfo : EIATTR_MERCURY_ISA_VERSION
	.align		4
        /*00b0*/ 	.byte	0x03, 0x5f
        /*00b2*/ 	.short	0x0101


	//----- nvinfo : EIATTR_VRC_CTA_INIT_COUNT
	.align		4
        /*00b4*/ 	.byte	0x02, 0x4a
	.zero		1
	.zero		1


	//----- nvinfo : EIATTR_EXIT_INSTR_OFFSETS
	.align		4
        /*00b8*/ 	.byte	0x04, 0x1c
        /*00ba*/ 	.short	(.L_137 - .L_136)


	//   ....[0]....
.L_136:
        /*00bc*/ 	.word	0x000000f0


	//   ....[1]....
        /*00c0*/ 	.word	0x000030d0


	//----- nvinfo : EIATTR_CRS_STACK_SIZE
	.align		4
.L_137:
        /*00c4*/ 	.byte	0x04, 0x1e
        /*00c6*/ 	.short	(.L_139 - .L_138)
.L_138:
        /*00c8*/ 	.word	0x00000000


	//----- nvinfo : EIATTR_CBANK_PARAM_SIZE
	.align		4
.L_139:
        /*00cc*/ 	.byte	0x03, 0x19
        /*00ce*/ 	.short	0x003d


	//----- nvinfo : EIATTR_PARAM_CBANK
	.align		4
        /*00d0*/ 	.byte	0x04, 0x0a
        /*00d2*/ 	.short	(.L_141 - .L_140)
	.align		4
.L_140:
        /*00d4*/ 	.word	index@(.nv.constant0._Z20partitioning_reducedPfS_S_S_S_Piiiib)
        /*00d8*/ 	.short	0x0380
        /*00da*/ 	.short	0x003d


	//----- nvinfo : EIATTR_SW_WAR
	.align		4
.L_141:
        /*00dc*/ 	.byte	0x04, 0x36
        /*00de*/ 	.short	(.L_143 - .L_142)
.L_142:
        /*00e0*/ 	.word	0x00000008
.L_143:


//--------------------- .nv.info._Z12partitioningPfS_S_S_S_S_S_S_Piiii --------------------------
	.section	.nv.info._Z12partitioningPfS_S_S_S_S_S_S_Piiii,"",@"SHT_CUDA_INFO"
	.sectionflags	@""
	.align	4


	//----- nvinfo : EIATTR_CUDA_API_VERSION
	.align		4
        /*0000*/ 	.byte	0x04, 0x37
        /*0002*/ 	.short	(.L_145 - .L_144)
.L_144:
        /*0004*/ 	.word	0x00000082


	//----- nvinfo : EIATTR_KPARAM_INFO
	.align		4
.L_145:
        /*0008*/ 	.byte	0x04, 0x17
        /*000a*/ 	.short	(.L_147 - .L_146)
.L_146:
        /*000c*/ 	.word	0x00000000
        /*0010*/ 	.short	0x000b
        /*0012*/ 	.short	0x0050
        /*0014*/ 	.byte	0x00, 0xf0, 0x11, 0x00


	//----- nvinfo : EIATTR_KPARAM_INFO
	.align		4
.L_147:
        /*0018*/ 	.byte	0x04, 0x17
        /*001a*/ 	.short	(.L_149 - .L_148)
.L_148:
        /*001c*/ 	.word	0x00000000
        /*0020*/ 	.short	0x000a
        /*0022*/ 	.short	0x004c
        /*0024*/ 	.byte	0x00, 0xf0, 0x11, 0x00


	//----- nvinfo : EIATTR_KPARAM_INFO
	.align		4
.L_149:
        /*0028*/ 	.byte	0x04, 0x17
        /*002a*/ 	.short	(.L_151 - .L_150)
.L_150:
        /*002c*/ 	.word	0x00000000
        /*0030*/ 	.short	0x0009
        /*0032*/ 	.short	0x0048
        /*0034*/ 	.byte	0x00, 0xf0, 0x11, 0x00


	//----- nvinfo : EIATTR_KPARAM_INFO
	.align		4
.L_151:
        /*0038*/ 	.byte	0x04, 0x17
        /*003a*/ 	.short	(.L_153 - .L_152)
.L_152:
        /*003c*/ 	.word	0x00000000
        /*0040*/ 	.short	0x0008
        /*0042*/ 	.short	0x0040
        /*0044*/ 	.byte	0x00, 0xf5, 0x21, 0x00


	//----- nvinfo : EIATTR_KPARAM_INFO
	.align		4
.L_153:
        /*0048*/ 	.byte	0x04, 0x17
        /*004a*/ 	.short	(.L_155 - .L_154)
.L_154:
        /*004c*/ 	.word	0x00000000
        /*0050*/ 	.short	0x0007
        /*0052*/ 	.short	0x0038
        /*0054*/ 	.byte	0x00, 0xf5, 0x21, 0x00


	//----- nvinfo : EIATTR_KPARAM_INFO
	.align		4
.L_155:
        /*0058*/ 	.byte	0x04, 0x17
        /*005a*/ 	.short	(.L_157 - .L_156)
.L_156:
        /*005c*/ 	.word	0x00000000
        /*0060*/ 	.short	0x0006
        /*0062*/ 	.short	0x0030
        /*0064*/ 	.byte	0x00, 0xf5, 0x21, 0x00


	//----- nvinfo : EIATTR_KPARAM_INFO
	.align		4
.L_157:
        /*0068*/ 	.byte	0x04, 0x17
        /*006a*/ 	.short	(.L_159 - .L_158)
.L_158:
        /*006c*/ 	.word	0x00000000
        /*0070*/ 	.short	0x0005
        /*0072*/ 	.short	0x0028
        /*0074*/ 	.byte	0x00, 0xf5, 0x21, 0x00


	//----- nvinfo : EIATTR_KPARAM_INFO
	.align		4
.L_159:
        /*0078*/ 	.byte	0x04, 0x17
        /*007a*/ 	.short	(.L_161 - .L_160)
.L_160:
        /*007c*/ 	.word	0x00000000
        /*0080*/ 	.short	0x0004
        /*0082*/ 	.short	0x0020
        /*0084*/ 	.byte	0x00, 0xf5, 0x21, 0x00


	//----- nvinfo : EIATTR_KPARAM_INFO
	.align		4
.L_161:
        /*0088*/ 	.byte	0x04, 0x17
        /*008a*/ 	.short	(.L_163 - .L_162)
.L_162:
        /*008c*/ 	.word	0x00000000
        /*0090*/ 	.short	0x0003
        /*0092*/ 	.short	0x0018
        /*0094*/ 	.byte	0x00, 0xf5, 0x21, 0x00


	//----- nvinfo : EIATTR_KPARAM_INFO
	.align		4
.L_163:
        /*0098*/ 	.byte	0x04, 0x17
        /*009a*/ 	.short	(.L_165 - .L_164)
.L_164:
        /*009c*/ 	.word	0x00000000
        /*00a0*/ 	.short	0x0002
        /*00a2*/ 	.short	0x0010
        /*00a4*/ 	.byte	0x00, 0xf5, 0x21, 0x00


	//----- nvinfo : EIATTR_KPARAM_INFO
	.align		4
.L_165:
        /*00a8*/ 	.byte	0x04, 0x17
        /*00aa*/ 	.short	(.L_167 - .L_166)
.L_166:
        /*00ac*/ 	.word	0x00000000
        /*00b0*/ 	.short	0x0001
        /*00b2*/ 	.short	0x0008
        /*00b4*/ 	.byte	0x00, 0xf5, 0x21, 0x00


	//----- nvinfo : EIATTR_KPARAM_INFO
	.align		4
.L_167:
        /*00b8*/ 	.byte	0x04, 0x17
        /*00ba*/ 	.short	(.L_169 - .L_168)
.L_168:
        /*00bc*/ 	.word	0x00000000
        /*00c0*/ 	.short	0x0000
        /*00c2*/ 	.short	0x0000
        /*00c4*/ 	.byte	0x00, 0xf5, 0x21, 0x00


	//----- nvinfo : EIATTR_SPARSE_MMA_MASK
	.align		4
.L_169:
        /*00c8*/ 	.byte	0x03, 0x50
        /*00ca*/ 	.short	0x0000


	//----- nvinfo : EIATTR_MAXREG_COUNT
	.align		4
        /*00cc*/ 	.byte	0x03, 0x1b
        /*00ce*/ 	.short	0x00ff


	//----- nvinfo : EIATTR_MERCURY_ISA_VERSION
	.align		4
        /*00d0*/ 	.byte	0x03, 0x5f
        /*00d2*/ 	.short	0x0101


	//----- nvinfo : EIATTR_VRC_CTA_INIT_COUNT
	.align		4
        /*00d4*/ 	.byte	0x02, 0x4a
	.zero		1
	.zero		1


	//----- nvinfo : EIATTR_EXIT_INSTR_OFFSETS
	.align		4
        /*00d8*/ 	.byte	0x04, 0x1c
        /*00da*/ 	.short	(.L_171 - .L_170)


	//   ....[0]....
.L_170:
        /*00dc*/ 	.word	0x000000f0


	//   ....[1]....
        /*00e0*/ 	.word	0x000033b0


	//----- nvinfo : EIATTR_CRS_STACK_SIZE
	.align		4
.L_171:
        /*00e4*/ 	.byte	0x04, 0x1e
        /*00e6*/ 	.short	(.L_173 - .L_172)
.L_172:
        /*00e8*/ 	.word	0x00000000


	//----- nvinfo : EIATTR_CBANK_PARAM_SIZE
	.align		4
.L_173:
        /*00ec*/ 	.byte	0x03, 0x19
        /*00ee*/ 	.short	0x0054


	//----- nvinfo : EIATTR_PARAM_CBANK
	.align		4
        /*00f0*/ 	.byte	0x04, 0x0a
        /*00f2*/ 	.short	(.L_175 - .L_174)
	.align		4
.L_174:
        /*00f4*/ 	.word	index@(.nv.constant0._Z12partitioningPfS_S_S_S_S_S_S_Piiii)
        /*00f8*/ 	.short	0x0380
        /*00fa*/ 	.short	0x0054


	//----- nvinfo : EIATTR_SW_WAR
	.align		4
.L_175:
        /*00fc*/ 	.byte	0x04, 0x36
        /*00fe*/ 	.short	(.L_177 - .L_176)
.L_176:
        /*0100*/ 	.word	0x00000008
.L_177:


//--------------------- .nv.callgraph             --------------------------
	.section	.nv.callgraph,"",@"SHT_CUDA_CALLGRAPH"
	.align	4
	.sectionentsize	8
	.align		4
        /*0000*/ 	.word	0x00000000
	.align		4
        /*0004*/ 	.word	0xffffffff
	.align		4
        /*0008*/ 	.word	0x00000000
	.align		4
        /*000c*/ 	.word	0xfffffffe
	.align		4
        /*0010*/ 	.word	0x00000000
	.align		4
        /*0014*/ 	.word	0xfffffffd
	.align		4
        /*0018*/ 	.word	0x00000000
	.align		4
        /*001c*/ 	.word	0xfffffffc


//--------------------- .text._Z8rest_gpuPfS_S_iifff --------------------------
	.section	.text._Z8rest_gpuPfS_S_iifff,"ax",@progbits
	.align	128
        .global         _Z8rest_gpuPfS_S_iifff
        .type           _Z8rest_gpuPfS_S_iifff,@function
        .size           _Z8rest_gpuPfS_S_iifff,(.L_x_316 - _Z8rest_gpuPfS_S_iifff)
        .other          _Z8rest_gpuPfS_S_iifff,@"STO_CUDA_ENTRY STV_DEFAULT"
_Z8rest_gpuPfS_S_iifff:
.text._Z8rest_gpuPfS_S_iifff:
[----:B------:R-:W-:Y:S01]  /*0000*/  LDC R1, c[0x0][0x37c] ;  /* 0x0000df00ff017b82 */ /* 0x000fe20000000800 */
[----:B------:R-:W0:Y:S01]  /*0010*/  S2R R15, SR_CTAID.X ;  /* 0x00000000000f7919 */ /* 0x000e220000002500 */
[----:B------:R-:W0:Y:S01]  /*0020*/  LDCU UR4, c[0x0][0x360] ;  /* 0x00006c00ff0477ac */ /* 0x000e220008000800 */
[----:B------:R-:W0:Y:S01]  /*0030*/  S2R R0, SR_TID.X ;  /* 0x0000000000007919 */ /* 0x000e220000002100 */
[----:B------:R-:W1:Y:S01]  /*0040*/  LDCU UR5, c[0x0][0x39c] ;  /* 0x00007380ff0577ac */ /* 0x000e620008000800 */
[----:B0-----:R-:W-:-:S05]  /*0050*/  IMAD R15, R15, UR4, R0 ;  /* 0x000000040f0f7c24 */ /* 0x001fca000f8e0200 */
[----:B-1----:R-:W-:-:S13]  /*0060*/  ISETP.GE.AND P0, PT, R15, UR5, PT ;  /* 0x000000050f007c0c */ /* 0x002fda000bf06270 */
[----:B------:R-:W-:Y:S05]  /*0070*/  @P0 EXIT ;  /* 0x000000000000094d */ /* 0x000fea0003800000 */
[----:B------:R-:W0:Y:S01]  /*0080*/  LDCU UR4, c[0x0][0x398] ;  /* 0x00007300ff0477ac */ /* 0x000e220008000800 */
[----:B------:R-:W-:Y:S01]  /*0090*/  IMAD.SHL.U32 R17, R15, 0x2, RZ ;  /* 0x000000020f117824 */ /* 0x000fe200078e00ff */
[----:B------:R-:W1:Y:S03]  /*00a0*/  LDCU.64 UR6, c[0x0][0x358] ;  /* 0x00006b00ff0677ac */ /* 0x000e660008000a00 */
[----:B------:R-:W-:Y:S01]  /*00b0*/  VIADD R0, R17, 0x2 ;  /* 0x0000000211007836 */ /* 0x000fe20000000000 */
[----:B------:R-:W-:Y:S01]  /*00c0*/  ISETP.NE.AND P1, PT, R15, RZ, PT ;  /* 0x000000ff0f00720c */ /* 0x000fe20003f25270 */
[----:B------:R-:W2:Y:S08]  /*00d0*/  LDC.64 R10, c[0x0][0x380] ;  /* 0x0000e000ff0a7b82 */ /* 0x000eb00000000a00 */
[----:B------:R-:W3:Y:S01]  /*00e0*/  LDC.64 R12, c[0x0][0x390] ;  /* 0x0000e400ff0c7b82 */ /* 0x000ee20000000a00 */
[----:B0-----:R-:W-:-:S07]  /*00f0*/  UIADD3 UR4, UPT, UPT, UR4, -0x1, URZ ;  /* 0xffffffff04047890 */ /* 0x001fce000fffe0ff */
[----:B------:R-:W0:Y:S01]  /*0100*/  @!P1 LDC R19, c[0x0][0x3a0] ;  /* 0x0000e800ff139b82 */ /* 0x000e220000000800 */
[----:B------:R-:W-:-:S03]  /*0110*/  ISETP.GE.AND P0, PT, R0, UR4, PT ;  /* 0x0000000400007c0c */ /* 0x000fc6000bf06270 */
[----:B------:R-:W4:Y:S04]  /*0120*/  LDCU.64 UR4, c[0x0][0x3a0] ;  /* 0x00007400ff0477ac */ /* 0x000f280008000a00 */
[----:B------:R-:W0:Y:S08]  /*0130*/  LDC R14, c[0x0][0x3a8] ;  /* 0x0000ea00ff0e7b82 */ /* 0x000e300000000800 */
[----:B------:R-:W1:Y:S01]  /*0140*/  @!P0 LDC.64 R2, c[0x0][0x388] ;  /* 0x0000e200ff028b82 */ /* 0x000e620000000a00 */
[----:B----4-:R-:W-:-:S02]  /*0150*/  IMAD.U32 R5, RZ, RZ, UR5 ;  /* 0x00000005ff057e24 */ /* 0x010fc4000f8e00ff */
[----:B-1----:R-:W-:-:S05]  /*0160*/  @!P0 IMAD.WIDE R2, R15, 0x4, R2 ;  /* 0x000000040f028825 */ /* 0x002fca00078e0202 */
[----:B------:R2:W4:Y:S01]  /*0170*/  @!P0 LDG.E R5, desc[UR6][R2.64] ;  /* 0x0000000602058981 */ /* 0x000522000c1e1900 */
[----:B------:R-:W-:Y:S01]  /*0180*/  ISETP.GE.AND P0, PT, R15, 0x1, PT ;  /* 0x000000010f00780c */ /* 0x000fe20003f06270 */
[----:B------:R-:W0:Y:S01]  /*0190*/  @!P1 LDC.64 R8, c[0x0][0x380] ;  /* 0x0000e000ff089b82 */ /* 0x000e220000000a00 */
[----:B------:R-:W-:Y:S02]  /*01a0*/  IMAD.U32 R4, RZ, RZ, UR4 ;  /* 0x00000004ff047e24 */ /* 0x000fe4000f8e00ff */
[----:B--2---:R-:W-:-:S09]  /*01b0*/  IMAD.WIDE R2, R17, 0x4, R10 ;  /* 0x0000000411027825 */ /* 0x004fd200078e020a */
[----:B------:R-:W1:Y:S01]  /*01c0*/  @P0 LDC.64 R6, c[0x0][0x388] ;  /* 0x0000e200ff060b82 */ /* 0x000e620000000a00 */
[----:B------:R-:W-:Y:S02]  /*01d0*/  @P0 VIADD R15, R15, 0xffffffff ;  /* 0xffffffff0f0f0836 */ /* 0x000fe40000000000 */
[----:B---3--:R-:W-:-:S04]  /*01e0*/  IMAD.WIDE R10, R17, 0x4, R12 ;  /* 0x00000004110a7825 */ /* 0x008fc800078e020c */
[----:B-1----:R-:W-:-:S05]  /*01f0*/  @P0 IMAD.WIDE.U32 R6, R15, 0x4, R6 ;  /* 0x000000040f060825 */ /* 0x002fca00078e0006 */
[----:B------:R1:W5:Y:S04]  /*0200*/  @P0 LDG.E R4, desc[UR6][R6.64] ;  /* 0x0000000606040981 */ /* 0x000368000c1e1900 */
[----:B0-----:R0:W-:Y:S04]  /*0210*/  @!P1 STG.E desc[UR6][R8.64], R19 ;  /* 0x0000001308009986 */ /* 0x0011e8000c101906 */
[----:B----4-:R0:W-:Y:S04]  /*0220*/  STG.E desc[UR6][R2.64+0x8], R5 ;  /* 0x0000080502007986 */ /* 0x0101e8000c101906 */
[----:B------:R-:W2:Y:S04]  /*0230*/  LDG.E R12, desc[UR6][R10.64+0x8] ;  /* 0x000008060a0c7981 */ /* 0x000ea8000c1e1900 */
[----:B------:R-:W2:Y:S01]  /*0240*/  LDG.E R13, desc[UR6][R10.64] ;  /* 0x000000060a0d7981 */ /* 0x000ea2000c1e1900 */
[----:B------:R-:W3:Y:S01]  /*0250*/  MUFU.RCP R0, R14 ;  /* 0x0000000e00007308 */ /* 0x000ee20000001000 */
[----:B------:R-:W-:Y:S01]  /*0260*/  UMOV UR4, 0x40400000 ;  /* 0x4040000000047882 */ /* 0x000fe20000000000 */
[----:B---3--:R-:W-:-:S04]  /*0270*/  FFMA R15, R0, -R14, 1 ;  /* 0x3f800000000f7423 */ /* 0x008fc8000000080e */
[----:B------:R-:W-:Y:S01]  /*0280*/  FFMA R0, R0, R15, R0 ;  /* 0x0000000f00007223 */ /* 0x000fe20000000000 */
[----:B------:R-:W-:-:S03]  /*0290*/  IMAD.U32 R15, RZ, RZ, UR4 ;  /* 0x00000004ff0f7e24 */ /* 0x000fc6000f8e00ff */
[----:B-1----:R-:W-:Y:S01]  /*02a0*/  FFMA R7, R0, 3, RZ ;  /* 0x4040000000077823 */ /* 0x002fe200000000ff */
[----:B------:R-:W1:Y:S03]  /*02b0*/  FCHK P0, R15, R14 ;  /* 0x0000000e0f007302 */ /* 0x000e660000000000 */
[----:B------:R-:W-:-:S04]  /*02c0*/  FFMA R6, R7, -R14, 3 ;  /* 0x4040000007067423 */ /* 0x000fc8000000080e */
[----:B------:R-:W-:Y:S01]  /*02d0*/  FFMA R0, R0, R6, R7 ;  /* 0x0000000600007223 */ /* 0x000fe20000000007 */
[----:B--2---:R-:W-:Y:S01]  /*02e0*/  FADD R7, R12, -R13 ;  /* 0x8000000d0c077221 */ /* 0x004fe20000000000 */
[----:B01----:R-:W-:Y:S06]  /*02f0*/  @!P0 BRA `(.L_x_0) ;  /* 0x0000000000088947 */ /* 0x003fec0003800000 */
[----:B------:R-:W-:-:S07]  /*0300*/  MOV R6, 0x320 ;  /* 0x0000032000067802 */ /* 0x000fce0000000f00 */
[----:B-----5:R-:W-:Y:S05]  /*0310*/  CALL.REL.NOINC `($__internal_0_$__cuda_sm3x_div_rn_noftz_f32_slowpath) ;  /* 0x0000000000147944 */ /* 0x020fea0003c00000 */
.L_x_0:
[----:B-----5:R-:W-:-:S04]  /*0320*/  FFMA R0, R7, R0, -R4 ;  /* 0x0000000007007223 */ /* 0x020fc80000000804 */
[----:B------:R-:W-:-:S04]  /*0330*/  FADD R0, R0, -R5 ;  /* 0x8000000500007221 */ /* 0x000fc80000000000 */
[----:B------:R-:W-:-:S05]  /*0340*/  FMUL R5, R0, 0.25 ;  /* 0x3e80000000057820 */ /* 0x000fca0000400000 */
[----:B------:R-:W-:Y:S01]  /*0350*/  STG.E desc[UR6][R2.64+0x4], R5 ;  /* 0x0000040502007986 */ /* 0x000fe2000c101906 */
[----:B------:R-:W-:Y:S05]  /*0360*/  EXIT ;  /* 0x000000000000794d */ /* 0x000fea0003800000 */
        .weak           $__internal_0_$__cuda_sm3x_div_rn_noftz_f32_slowpath
        .type           $__internal_0_$__cuda_sm3x_div_rn_noftz_f32_slowpath,@function
        .size           $__internal_0_$__cuda_sm3x_div_rn_noftz_f32_slowpath,(.L_x_316 - $__internal_0_$__cuda_sm3x_div_rn_noftz_f32_slowpath)
$__internal_0_$__cuda_sm3x_div_rn_noftz_f32_slowpath:
[----:B------:R-:W0:Y:S08]  /*0370*/  LDC R0, c[0x0][0x3a8] ;  /* 0x0000ea00ff007b82 */ /* 0x000e300000000800 */
[----:B------:R-:W1:Y:S01]  /*0380*/  LDC R11, c[0x0][0x3a8] ;  /* 0x0000ea00ff0b7b82 */ /* 0x000e620000000800 */
[----:B0-----:R-:W-:-:S04]  /*0390*/  SHF.R.U32.HI R8, RZ, 0x17, R0 ;  /* 0x00000017ff087819 */ /* 0x001fc80000011600 */
[----:B------:R-:W-:-:S05]  /*03a0*/  LOP3.LUT R9, R8, 0xff, RZ, 0xc0, !PT ;  /* 0x000000ff08097812 */ /* 0x000fca00078ec0ff */
[----:B------:R-:W-:-:S05]  /*03b0*/  VIADD R12, R9, 0xffffffff ;  /* 0xffffffff090c7836 */ /* 0x000fca0000000000 */
[----:B------:R-:W-:-:S13]  /*03c0*/  ISETP.GT.U32.AND P0, PT, R12, 0xfd, PT ;  /* 0x000000fd0c00780c */ /* 0x000fda0003f04070 */
[----:B------:R-:W-:Y:S01]  /*03d0*/  @!P0 MOV R10, RZ ;  /* 0x000000ff000a8202 */ /* 0x000fe20000000f00 */
[----:B-1----:R-:W-:Y:S06]  /*03e0*/  @!P0 BRA `(.L_x_1) ;  /* 0x00000000003c8947 */ /* 0x002fec0003800000 */
[----:B------:R-:W-:-:S13]  /*03f0*/  FSETP.GTU.FTZ.AND P0, PT, |R0|, +INF , PT ;  /* 0x7f8000000000780b */ /* 0x000fda0003f1c200 */
[----:B------:R-:W-:Y:S05]  /*0400*/  @P0 BRA `(.L_x_2) ;  /* 0x0000000400280947 */ /* 0x000fea0003800000 */
[----:B------:R-:W-:-:S05]  /*0410*/  IMAD.MOV.U32 R8, RZ, RZ, 0x40400000 ;  /* 0x40400000ff087424 */ /* 0x000fca00078e00ff */
[----:B------:R-:W-:-:S13]  /*0420*/  LOP3.LUT P0, RZ, R11, 0x7fffffff, R8, 0xc8, !PT ;  /* 0x7fffffff0bff7812 */ /* 0x000fda000780c808 */
[----:B------:R-:W-:Y:S05]  /*0430*/  @!P0 BRA `(.L_x_3) ;  /* 0x0000000400148947 */ /* 0x000fea0003800000 */
[----:B------:R-:W-:Y:S02]  /*0440*/  FSETP.NEU.FTZ.AND P0, PT, |R0|, +INF , PT ;  /* 0x7f8000000000780b */ /* 0x000fe40003f1d200 */
[----:B------:R-:W-:-:S04]  /*0450*/  LOP3.LUT P1, RZ, R8, 0x7fffffff, RZ, 0xc0, !PT ;  /* 0x7fffffff08ff7812 */ /* 0x000fc8000782c0ff */
[----:B------:R-:W-:-:S13]  /*0460*/  PLOP3.LUT P0, PT, P0, P1, PT, 0x2f, 0xf2 ;  /* 0x0000000000f2781c */ /* 0x000fda0000702577 */
[----:B------:R-:W-:Y:S05]  /*0470*/  @P0 BRA `(.L_x_4) ;  /* 0x0000000000fc0947 */ /* 0x000fea0003800000 */
[----:B------:R-:W-:-:S13]  /*0480*/  LOP3.LUT P0, RZ, R11, 0x7fffffff, RZ, 0xc0, !PT ;  /* 0x7fffffff0bff7812 */ /* 0x000fda000780c0ff */
[----:B------:R-:W-:Y:S05]  /*0490*/  @!P0 BRA `(.L_x_5) ;  /* 0x0000000000e88947 */ /* 0x000fea0003800000 */
[----:B------:R-:W-:Y:S01]  /*04a0*/  ISETP.GE.AND P0, PT, R12, RZ, PT ;  /* 0x000000ff0c00720c */ /* 0x000fe20003f06270 */
[----:B------:R-:W-:-:S12]  /*04b0*/  IMAD.MOV.U32 R10, RZ, RZ, RZ ;  /* 0x000000ffff0a7224 */ /* 0x000fd800078e00ff */
[----:B------:R-:W-:Y:S01]  /*04c0*/  @!P0 FFMA R11, R0, 1.84467440737095516160e+19, RZ ;  /* 0x5f800000000b8823 */ /* 0x000fe200000000ff */
[----:B------:R-:W-:-:S07]  /*04d0*/  @!P0 VIADD R10, R10, 0x40 ;  /* 0x000000400a0a8836 */ /* 0x000fce0000000000 */
.L_x_1:
[----:B------:R-:W-:Y:S01]  /*04e0*/  LEA R0, R9, 0xc0800000, 0x17 ;  /* 0xc080000009007811 */ /* 0x000fe200078eb8ff */
[----:B------:R-:W-:Y:S01]  /*04f0*/  UMOV UR4, 0x40400000 ;  /* 0x4040000000047882 */ /* 0x000fe20000000000 */
[----:B------:R-:W-:Y:S01]  /*0500*/  IADD3 R9, PT, PT, R10, 0x80, -R9 ;  /* 0x000000800a097810 */ /* 0x000fe20007ffe809 */
[----:B------:R-:W-:Y:S02]  /*0510*/  UIADD3 UR4, UPT, UPT, UR4, -0x800000, URZ ;  /* 0xff80000004047890 */ /* 0x000fe4000fffe0ff */
[----:B------:R-:W-:-:S04]  /*0520*/  IMAD.IADD R11, R11, 0x1, -R0 ;  /* 0x000000010b0b7824 */ /* 0x000fc800078e0a00 */
[----:B------:R-:W0:Y:S01]  /*0530*/  MUFU.RCP R0, R11 ;  /* 0x0000000b00007308 */ /* 0x000e220000001000 */
[----:B------:R-:W-:-:S04]  /*0540*/  FADD.FTZ R13, -R11, -RZ ;  /* 0x800000ff0b0d7221 */ /* 0x000fc80000010100 */
[----:B0-----:R-:W-:-:S04]  /*0550*/  FFMA R15, R0, R13, 1 ;  /* 0x3f800000000f7423 */ /* 0x001fc8000000000d */
[----:B------:R-:W-:-:S04]  /*0560*/  FFMA R0, R0, R15, R0 ;  /* 0x0000000f00007223 */ /* 0x000fc80000000000 */
[----:B------:R-:W-:-:S04]  /*0570*/  FFMA R8, R0, UR4, RZ ;  /* 0x0000000400087c23 */ /* 0x000fc800080000ff */
[----:B------:R-:W-:-:S04]  /*0580*/  FFMA R15, R13, R8, UR4 ;  /* 0x000000040d0f7e23 */ /* 0x000fc80008000008 */
[----:B------:R-:W-:-:S04]  /*0590*/  FFMA R15, R0, R15, R8 ;  /* 0x0000000f000f7223 */ /* 0x000fc80000000008 */
[----:B------:R-:W-:-:S04]  /*05a0*/  FFMA R12, R13, R15, UR4 ;  /* 0x000000040d0c7e23 */ /* 0x000fc8000800000f */
[----:B------:R-:W-:-:S05]  /*05b0*/  FFMA R8, R0, R12, R15 ;  /* 0x0000000c00087223 */ /* 0x000fca000000000f */
[----:B------:R-:W-:-:S04]  /*05c0*/  SHF.R.U32.HI R11, RZ, 0x17, R8 ;  /* 0x00000017ff0b7819 */ /* 0x000fc80000011608 */
[----:B------:R-:W-:-:S04]  /*05d0*/  LOP3.LUT R11, R11, 0xff, RZ, 0xc0, !PT ;  /* 0x000000ff0b0b7812 */ /* 0x000fc800078ec0ff */
[----:B------:R-:W-:-:S05]  /*05e0*/  IADD3 R13, PT, PT, R11, R9, RZ ;  /* 0x000000090b0d7210 */ /* 0x000fca0007ffe0ff */
[----:B------:R-:W-:-:S05]  /*05f0*/  VIADD R10, R13, 0xffffffff ;  /* 0xffffffff0d0a7836 */ /* 0x000fca0000000000 */
[----:B------:R-:W-:-:S13]  /*0600*/  ISETP.GE.U32.AND P0, PT, R10, 0xfe, PT ;  /* 0x000000fe0a00780c */ /* 0x000fda0003f06070 */
[----:B------:R-:W-:Y:S05]  /*0610*/  @!P0 BRA `(.L_x_6) ;  /* 0x0000000000808947 */ /* 0x000fea0003800000 */
[----:B------:R-:W-:-:S13]  /*0620*/  ISETP.GT.AND P0, PT, R13, 0xfe, PT ;  /* 0x000000fe0d00780c */ /* 0x000fda0003f04270 */
[----:B------:R-:W-:Y:S05]  /*0630*/  @P0 BRA `(.L_x_7) ;  /* 0x00000000006c0947 */ /* 0x000fea0003800000 */
[----:B------:R-:W-:-:S13]  /*0640*/  ISETP.GE.AND P0, PT, R13, 0x1, PT ;  /* 0x000000010d00780c */ /* 0x000fda0003f06270 */
[----:B------:R-:W-:Y:S05]  /*0650*/  @P0 BRA `(.L_x_8) ;  /* 0x0000000000980947 */ /* 0x000fea0003800000 */
[----:B------:R-:W-:Y:S02]  /*0660*/  ISETP.GE.AND P0, PT, R13, -0x18, PT ;  /* 0xffffffe80d00780c */ /* 0x000fe40003f06270 */
[----:B------:R-:W-:-:S11]  /*0670*/  LOP3.LUT R8, R8, 0x80000000, RZ, 0xc0, !PT ;  /* 0x8000000008087812 */ /* 0x000fd600078ec0ff */
[----:B------:R-:W-:Y:S05]  /*0680*/  @!P0 BRA `(.L_x_8) ;  /* 0x00000000008c8947 */ /* 0x000fea0003800000 */
[CCC-:B------:R-:W-:Y:S01]  /*0690*/  FFMA.RZ R9, R0.reuse, R12.reuse, R15.reuse ;  /* 0x0000000c00097223 */ /* 0x1c0fe2000000c00f */
[C---:B------:R-:W-:Y:S01]  /*06a0*/  VIADD R11, R13.reuse, 0x20 ;  /* 0x000000200d0b7836 */ /* 0x040fe20000000000 */
[C---:B------:R-:W-:Y:S02]  /*06b0*/  ISETP.NE.AND P2, PT, R13.reuse, RZ, PT ;  /* 0x000000ff0d00720c */ /* 0x040fe40003f45270 */
[----:B------:R-:W-:Y:S02]  /*06c0*/  ISETP.NE.AND P1, PT, R13, RZ, PT ;  /* 0x000000ff0d00720c */ /* 0x000fe40003f25270 */
[----:B------:R-:W-:Y:S01]  /*06d0*/  LOP3.LUT R10, R9, 0x7fffff, RZ, 0xc0, !PT ;  /* 0x007fffff090a7812 */ /* 0x000fe200078ec0ff */
[CCC-:B------:R-:W-:Y:S01]  /*06e0*/  FFMA.RP R9, R0.reuse, R12.reuse, R15.reuse ;  /* 0x0000000c00097223 */ /* 0x1c0fe2000000800f */
[----:B------:R-:W-:Y:S01]  /*06f0*/  FFMA.RM R0, R0, R12, R15 ;  /* 0x0000000c00007223 */ /* 0x000fe2000000400f */
[----:B------:R-:W-:Y:S01]  /*0700*/  IMAD.MOV R12, RZ, RZ, -R13 ;  /* 0x000000ffff0c7224 */ /* 0x000fe200078e0a0d */
[----:B------:R-:W-:-:S03]  /*0710*/  LOP3.LUT R10, R10, 0x800000, RZ, 0xfc, !PT ;  /* 0x008000000a0a7812 */ /* 0x000fc600078efcff */
[----:B------:R-:W-:Y:S02]  /*0720*/  FSETP.NEU.FTZ.AND P0, PT, R9, R0, PT ;  /* 0x000000000900720b */ /* 0x000fe40003f1d000 */
[----:B------:R-:W-:Y:S02]  /*0730*/  SHF.L.U32 R11, R10, R11, RZ ;  /* 0x0000000b0a0b7219 */ /* 0x000fe400000006ff */
[----:B------:R-:W-:Y:S02]  /*0740*/  SEL R9, R12, RZ, P2 ;  /* 0x000000ff0c097207 */ /* 0x000fe40001000000 */
[----:B------:R-:W-:Y:S02]  /*0750*/  ISETP.NE.AND P1, PT, R11, RZ, P1 ;  /* 0x000000ff0b00720c */ /* 0x000fe40000f25270 */
[----:B------:R-:W-:Y:S02]  /*0760*/  SHF.R.U32.HI R9, RZ, R9, R10 ;  /* 0x00000009ff097219 */ /* 0x000fe4000001160a */
[----:B------:R-:W-:-:S02]  /*0770*/  PLOP3.LUT P0, PT, P0, P1, PT, 0xf8, 0x8f ;  /* 0x00000000008f781c */ /* 0x000fc40000703f70 */
[----:B------:R-:W-:Y:S02]  /*0780*/  SHF.R.U32.HI R11, RZ, 0x1, R9 ;  /* 0x00000001ff0b7819 */ /* 0x000fe40000011609 */
[----:B------:R-:W-:-:S04]  /*0790*/  SEL R0, RZ, 0x1, !P0 ;  /* 0x00000001ff007807 */ /* 0x000fc80004000000 */
[----:B------:R-:W-:-:S04]  /*07a0*/  LOP3.LUT R0, R0, 0x1, R11, 0xf8, !PT ;  /* 0x0000000100007812 */ /* 0x000fc800078ef80b */
[----:B------:R-:W-:-:S05]  /*07b0*/  LOP3.LUT R0, R0, R9, RZ, 0xc0, !PT ;  /* 0x0000000900007212 */ /* 0x000fca00078ec0ff */
[----:B------:R-:W-:-:S05]  /*07c0*/  IMAD.IADD R11, R11, 0x1, R0 ;  /* 0x000000010b0b7824 */ /* 0x000fca00078e0200 */
[----:B------:R-:W-:Y:S01]  /*07d0*/  LOP3.LUT R8, R11, R8, RZ, 0xfc, !PT ;  /* 0x000000080b087212 */ /* 0x000fe200078efcff */
[----:B------:R-:W-:Y:S06]  /*07e0*/  BRA `(.L_x_8) ;  /* 0x0000000000347947 */ /* 0x000fec0003800000 */
.L_x_7:
[----:B------:R-:W-:-:S04]  /*07f0*/  LOP3.LUT R8, R8, 0x80000000, RZ, 0xc0, !PT ;  /* 0x8000000008087812 */ /* 0x000fc800078ec0ff */
[----:B------:R-:W-:Y:S01]  /*0800*/  LOP3.LUT R8, R8, 0x7f800000, RZ, 0xfc, !PT ;  /* 0x7f80000008087812 */ /* 0x000fe200078efcff */
[----:B------:R-:W-:Y:S06]  /*0810*/  BRA `(.L_x_8) ;  /* 0x0000000000287947 */ /* 0x000fec0003800000 */
.L_x_6:
[----:B------:R-:W-:Y:S01]  /*0820*/  LEA R8, R9, R8, 0x17 ;  /* 0x0000000809087211 */ /* 0x000fe200078eb8ff */
[----:B------:R-:W-:Y:S06]  /*0830*/  BRA `(.L_x_8) ;  /* 0x0000000000207947 */ /* 0x000fec0003800000 */
.L_x_5:
[----:B------:R-:W-:-:S04]  /*0840*/  LOP3.LUT R8, R11, 0x80000000, R8, 0x48, !PT ;  /* 0x800000000b087812 */ /* 0x000fc800078e4808 */
[----:B------:R-:W-:Y:S01]  /*0850*/  LOP3.LUT R8, R8, 0x7f800000, RZ, 0xfc, !PT ;  /* 0x7f80000008087812 */ /* 0x000fe200078efcff */
[----:B------:R-:W-:Y:S06]  /*0860*/  BRA `(.L_x_8) ;  /* 0x0000000000147947 */ /* 0x000fec0003800000 */
.L_x_4:
[----:B------:R-:W-:Y:S01]  /*0870*/  LOP3.LUT R8, R11, 0x80000000, R8, 0x48, !PT ;  /* 0x800000000b087812 */ /* 0x000fe200078e4808 */
[----:B------:R-:W-:Y:S06]  /*0880*/  BRA `(.L_x_8) ;  /* 0x00000000000c7947 */ /* 0x000fec0003800000 */
.L_x_3:
[----:B------:R-:W0:Y:S01]  /*0890*/  MUFU.RSQ R8, -QNAN ;  /* 0xffc0000000087908 */ /* 0x000e220000001400 */
[----:B------:R-:W-:Y:S05]  /*08a0*/  BRA `(.L_x_8) ;  /* 0x0000000000047947 */ /* 0x000fea0003800000 */
.L_x_2:
[----:B------:R-:W-:-:S07]  /*08b0*/  FADD.FTZ R8, R0, 3 ;  /* 0x4040000000087421 */ /* 0x000fce0000010000 */
.L_x_8:
[----:B0-----:R-:W-:Y:S02]  /*08c0*/  IMAD.MOV.U32 R0, RZ, RZ, R8 ;  /* 0x000000ffff007224 */ /* 0x001fe400078e0008 */
[----:B------:R-:W-:Y:S02]  /*08d0*/  IMAD.MOV.U32 R8, RZ, RZ, R6 ;  /* 0x000000ffff087224 */ /* 0x000fe400078e0006 */
[----:B------:R-:W-:-:S04]  /*08e0*/  IMAD.MOV.U32 R9, RZ, RZ, 0x0 ;  /* 0x00000000ff097424 */ /* 0x000fc800078e00ff */
[----:B------:R-:W-:Y:S05]  /*08f0*/  RET.REL.NODEC R8 `(_Z8rest_gpuPfS_S_iifff) ;  /* 0xfffffff408c07950 */ /* 0x000fea0003c3ffff */
.L_x_9:
[----:B------:R-:W-:-:S00]  /*0900*/  BRA `(.L_x_9) ;  /* 0xfffffffc00fc7947 */ /* 0x000fc0000383ffff */
[----:B------:R-:W-:-:S00]  /*0910*/  NOP ;  /* 0x0000000000007918 */ /* 0x000fc00000000000 */
        /* <DEDUP_REMOVED lines=14> */
.L_x_316:


//--------------------- .text._Z18final_computationsPfS_S_S_S_Pii --------------------------
	.section	.text._Z18final_computationsPfS_S_S_S_Pii,"ax",@progbits
	.align	128
        .global         _Z18final_computationsPfS_S_S_S_Pii
        .type           _Z18final_computationsPfS_S_S_S_Pii,@function
        .size           _Z18final_computationsPfS_S_S_S_Pii,(.L_x_317 - _Z18final_computationsPfS_S_S_S_Pii)
        .other          _Z18final_computationsPfS_S_S_S_Pii,@"STO_CUDA_ENTRY STV_DEFAULT"
_Z18final_computationsPfS_S_S_S_Pii:
.text._Z18final_computationsPfS_S_S_S_Pii:
[----:B------:R-:W-:Y:S01]  /*0000*/  LDC R1, c[0x0][0x37c] ;  /* 0x0000df00ff017b82 */ /* 0x000fe20000000800 */
[----:B------:R-:W0:Y:S01]  /*0010*/  S2R R0, SR_CTAID.X ;  /* 0x0000000000007919 */ /* 0x000e220000002500 */
[----:B------:R-:W0:Y:S01]  /*0020*/  LDCU UR4, c[0x0][0x360] ;  /* 0x00006c00ff0477ac */ /* 0x000e220008000800 */
[----:B------:R-:W0:Y:S01]  /*0030*/  S2R R3, SR_TID.X ;  /* 0x0000000000037919 */ /* 0x000e220000002100 */
[----:B------:R-:W1:Y:S01]  /*0040*/  LDCU UR5, c[0x0][0x3b0] ;  /* 0x00007600ff0577ac */ /* 0x000e620008000800 */
[----:B0-----:R-:W-:-:S05]  /*0050*/  IMAD R0, R0, UR4, R3 ;  /* 0x0000000400007c24 */ /* 0x001fca000f8e0203 */
[----:B------:R-:W-:-:S04]  /*0060*/  SHF.L.U32 R7, R0, 0x1, RZ ;  /* 0x0000000100077819 */ /* 0x000fc800000006ff */
[----:B-1----:R-:W-:-:S13]  /*0070*/  ISETP.GE.AND P0, PT, R7, UR5, PT ;  /* 0x0000000507007c0c */ /* 0x002fda000bf06270 */
[----:B------:R-:W-:Y:S05]  /*0080*/  @P0 EXIT ;  /* 0x000000000000094d */ /* 0x000fea0003800000 */
[----:B------:R-:W0:Y:S01]  /*0090*/  LDC.64 R4, c[0x0][0x3a8] ;  /* 0x0000ea00ff047b82 */ /* 0x000e220000000a00 */
[----:B------:R-:W1:Y:S07]  /*00a0*/  LDCU.64 UR4, c[0x0][0x358] ;  /* 0x00006b00ff0477ac */ /* 0x000e6e0008000a00 */
[----:B------:R-:W2:Y:S08]  /*00b0*/  LDC.64 R2, c[0x0][0x3a0] ;  /* 0x0000e800ff027b82 */ /* 0x000eb00000000a00 */
[----:B------:R-:W3:Y:S01]  /*00c0*/  LDC.64 R8, c[0x0][0x398] ;  /* 0x0000e600ff087b82 */ /* 0x000ee20000000a00 */
[----:B0-----:R-:W-:-:S07]  /*00d0*/  IMAD.WIDE R4, R7, 0x4, R4 ;  /* 0x0000000407047825 */ /* 0x001fce00078e0204 */
[----:B------:R-:W0:Y:S01]  /*00e0*/  LDC.64 R12, c[0x0][0x380] ;  /* 0x0000e000ff0c7b82 */ /* 0x000e220000000a00 */
[----:B--2---:R-:W-:Y:S02]  /*00f0*/  IMAD.WIDE R2, R7, 0x4, R2 ;  /* 0x0000000407027825 */ /* 0x004fe400078e0202 */
[----:B-1----:R-:W3:Y:S04]  /*0100*/  LDG.E R7, desc[UR4][R4.64] ;  /* 0x0000000404077981 */ /* 0x002ee8000c1e1900 */
[----:B------:R-:W2:Y:S01]  /*0110*/  LDG.E R17, desc[UR4][R2.64] ;  /* 0x0000000402117981 */ /* 0x000ea2000c1e1900 */
[----:B---3--:R-:W-:-:S05]  /*0120*/  IMAD.WIDE R6, R7, 0x4, R8 ;  /* 0x0000000407067825 */ /* 0x008fca00078e0208 */
[----:B--2---:R-:W-:Y:S04]  /*0130*/  STG.E desc[UR4][R6.64], R17 ;  /* 0x0000001106007986 */ /* 0x004fe8000c101904 */
[----:B------:R-:W2:Y:S04]  /*0140*/  LDG.E R11, desc[UR4][R4.64+0x4] ;  /* 0x00000404040b7981 */ /* 0x000ea8000c1e1900 */
[----:B------:R-:W3:Y:S01]  /*0150*/  LDG.E R19, desc[UR4][R2.64+0x4] ;  /* 0x0000040402137981 */ /* 0x000ee2000c1e1900 */
[----:B--2---:R-:W-:-:S05]  /*0160*/  IMAD.WIDE R10, R11, 0x4, R8 ;  /* 0x000000040b0a7825 */ /* 0x004fca00078e0208 */
[----:B---3--:R1:W-:Y:S04]  /*0170*/  STG.E desc[UR4][R10.64], R19 ;  /* 0x000000130a007986 */ /* 0x0083e8000c101904 */
[----:B------:R-:W0:Y:S04]  /*0180*/  LDG.E R30, desc[UR4][R4.64] ;  /* 0x00000004041e7981 */ /* 0x000e28000c1e1900 */
[----:B------:R-:W2:Y:S01]  /*0190*/  LDG.E R21, desc[UR4][R2.64] ;  /* 0x0000000402157981 */ /* 0x000ea2000c1e1900 */
[----:B-1----:R-:W1:Y:S01]  /*01a0*/  LDC.64 R10, c[0x0][0x390] ;  /* 0x0000e400ff0a7b82 */ /* 0x002e620000000a00 */
[----:B0-----:R-:W-:-:S04]  /*01b0*/  IMAD.WIDE R12, R30, 0x4, R12 ;  /* 0x000000041e0c7825 */ /* 0x001fc800078e020c */
[----:B------:R-:W-:Y:S02]  /*01c0*/  IMAD.WIDE R14, R30, 0x4, R8 ;  /* 0x000000041e0e7825 */ /* 0x000fe400078e0208 */
[----:B------:R-:W2:Y:S04]  /*01d0*/  LDG.E R12, desc[UR4][R12.64+0x4] ;  /* 0x000004040c0c7981 */ /* 0x000ea8000c1e1900 */
[----:B------:R-:W2:Y:S02]  /*01e0*/  LDG.E R7, desc[UR4][R14.64+0x4] ;  /* 0x000004040e077981 */ /* 0x000ea4000c1e1900 */
[----:B--2---:R-:W-:-:S05]  /*01f0*/  FFMA R21, -R12, R21, R7 ;  /* 0x000000150c157223 */ /* 0x004fca0000000107 */
[----:B------:R0:W-:Y:S04]  /*0200*/  STG.E desc[UR4][R14.64+0x4], R21 ;  /* 0x000004150e007986 */ /* 0x0001e8000c101904 */
[----:B------:R-:W1:Y:S04]  /*0210*/  LDG.E R7, desc[UR4][R4.64+0x4] ;  /* 0x0000040404077981 */ /* 0x000e68000c1e1900 */
[----:B------:R-:W2:Y:S01]  /*0220*/  LDG.E R0, desc[UR4][R2.64+0x4] ;  /* 0x0000040402007981 */ /* 0x000ea2000c1e1900 */
[----:B-1----:R-:W-:-:S04]  /*0230*/  IMAD.WIDE R10, R7, 0x4, R10 ;  /* 0x00000004070a7825 */ /* 0x002fc800078e020a */
[----:B------:R-:W-:Y:S02]  /*0240*/  IMAD.WIDE R8, R7, 0x4, R8 ;  /* 0x0000000407087825 */ /* 0x000fe400078e0208 */
[----:B------:R-:W2:Y:S04]  /*0250*/  LDG.E R11, desc[UR4][R10.64+-0x4] ;  /* 0xfffffc040a0b7981 */ /* 0x000ea8000c1e1900 */
[----:B------:R-:W2:Y:S01]  /*0260*/  LDG.E R17, desc[UR4][R8.64+-0x4] ;  /* 0xfffffc0408117981 */ /* 0x000ea2000c1e1900 */
[----:B------:R-:W-:-:S04]  /*0270*/  IADD3 R6, PT, PT, R30, 0x2, RZ ;  /* 0x000000021e067810 */ /* 0x000fc80007ffe0ff */
[----:B------:R-:W-:Y:S01]  /*0280*/  ISETP.GE.AND P0, PT, R6, R7, PT ;  /* 0x000000070600720c */ /* 0x000fe20003f06270 */
[----:B------:R-:W-:Y:S01]  /*0290*/  BSSY.RECONVERGENT B2, `(.L_x_10) ;  /* 0x00000b7000027945 */ /* 0x000fe20003800200 */
[----:B--2---:R-:W-:-:S05]  /*02a0*/  FFMA R17, R0, -R11, R17 ;  /* 0x8000000b00117223 */ /* 0x004fca0000000011 */
[----:B------:R0:W-:Y:S06]  /*02b0*/  STG.E desc[UR4][R8.64+-0x4], R17 ;  /* 0xfffffc1108007986 */ /* 0x0001ec000c101904 */
[----:B------:R-:W-:Y:S05]  /*02c0*/  @P0 BRA `(.L_x_11) ;  /* 0x0000000800cc0947 */ /* 0x000fea0003800000 */
[----:B------:R-:W-:Y:S01]  /*02d0*/  LOP3.LUT R3, R7, 0x2, RZ, 0x3c, !PT ;  /* 0x0000000207037812 */ /* 0x000fe200078e3cff */
[----:B------:R-:W-:Y:S01]  /*02e0*/  BSSY.RECONVERGENT B3, `(.L_x_12) ;  /* 0x0000033000037945 */ /* 0x000fe20003800200 */
[C---:B------:R-:W-:Y:S02]  /*02f0*/  IADD3 R29, PT, PT, R30.reuse, 0x1, RZ ;  /* 0x000000011e1d7810 */ /* 0x040fe40007ffe0ff */
[----:B------:R-:W-:-:S04]  /*0300*/  IADD3 R3, PT, PT, -R30, R3, RZ ;  /* 0x000000031e037210 */ /* 0x000fc80007ffe1ff */
[----:B------:R-:W-:-:S13]  /*0310*/  LOP3.LUT P0, R3, R3, 0x3, RZ, 0xc0, !PT ;  /* 0x0000000303037812 */ /* 0x000fda000780c0ff */
[----:B------:R-:W-:Y:S05]  /*0320*/  @!P0 BRA `(.L_x_13) ;  /* 0x0000000000b88947 */ /* 0x000fea0003800000 */
[----:B0-----:R-:W0:Y:S01]  /*0330*/  LDC.64 R20, c[0x0][0x398] ;  /* 0x0000e600ff147b82 */ /* 0x001e220000000a00 */
[----:B------:R-:W-:Y:S02]  /*0340*/  IADD3 R4, PT, PT, -R3, RZ, RZ ;  /* 0x000000ff03047210 */ /* 0x000fe40007ffe1ff */
[----:B------:R-:W-:-:S05]  /*0350*/  MOV R5, R29 ;  /* 0x0000001d00057202 */ /* 0x000fca0000000f00 */
[----:B------:R-:W1:Y:S08]  /*0360*/  LDC.64 R18, c[0x0][0x388] ;  /* 0x0000e200ff127b82 */ /* 0x000e700000000a00 */
[----:B------:R-:W2:Y:S08]  /*0370*/  LDC.64 R12, c[0x0][0x380] ;  /* 0x0000e000ff0c7b82 */ /* 0x000eb00000000a00 */
[----:B------:R-:W3:Y:S01]  /*0380*/  LDC.64 R10, c[0x0][0x390] ;  /* 0x0000e400ff0a7b82 */ /* 0x000ee20000000a00 */
[----:B0-----:R-:W-:-:S05]  /*0390*/  IADD3 R20, P0, PT, R20, 0x4, RZ ;  /* 0x0000000414147810 */ /* 0x001fca0007f1e0ff */
[----:B------:R-:W-:Y:S01]  /*03a0*/  IMAD.X R21, RZ, RZ, R21, P0 ;  /* 0x000000ffff157224 */ /* 0x000fe200000e0615 */
[----:B-1----:R-:W-:-:S04]  /*03b0*/  IADD3 R18, P1, PT, R18, 0x4, RZ ;  /* 0x0000000412127810 */ /* 0x002fc80007f3e0ff */
[----:B------:R-:W-:-:S09]  /*03c0*/  IADD3.X R19, PT, PT, RZ, R19, RZ, P1, !PT ;  /* 0x00000013ff137210 */ /* 0x000fd20000ffe4ff */
.L_x_16:
[----:B-1----:R-:W-:-:S05]  /*03d0*/  IMAD.WIDE R14, R5, 0x4, R18 ;  /* 0x00000004050e7825 */ /* 0x002fca00078e0212 */
[----:B------:R-:W4:Y:S01]  /*03e0*/  LDG.E R27, desc[UR4][R14.64+-0x4] ;  /* 0xfffffc040e1b7981 */ /* 0x000f22000c1e1900 */
[----:B--2---:R-:W-:-:S05]  /*03f0*/  IMAD.WIDE R16, R6, 0x4, R12 ;  /* 0x0000000406107825 */ /* 0x004fca00078e020c */
[----:B------:R-:W2:Y:S01]  /*0400*/  LDG.E R0, desc[UR4][R16.64] ;  /* 0x0000000410007981 */ /* 0x000ea2000c1e1900 */
[----:B------:R-:W-:Y:S01]  /*0410*/  BSSY.RECONVERGENT B4, `(.L_x_14) ;  /* 0x0000010000047945 */ /* 0x000fe20003800200 */
[----:B------:R-:W-:Y:S02]  /*0420*/  IMAD.MOV.U32 R29, RZ, RZ, R6 ;  /* 0x000000ffff1d7224 */ /* 0x000fe400078e0006 */
[----:B------:R-:W-:Y:S01]  /*0430*/  IMAD.WIDE R24, R5, 0x4, R20 ;  /* 0x0000000405187825 */ /* 0x000fe200078e0214 */
[----:B----4-:R-:W0:Y:S08]  /*0440*/  MUFU.RCP R2, R27 ;  /* 0x0000001b00027308 */ /* 0x010e300000001000 */
[----:B--2---:R-:W1:Y:S01]  /*0450*/  FCHK P0, R0, R27 ;  /* 0x0000001b00007302 */ /* 0x004e620000000000 */
[----:B0-----:R-:W-:-:S04]  /*0460*/  FFMA R3, -R27, R2, 1 ;  /* 0x3f8000001b037423 */ /* 0x001fc80000000102 */
[----:B------:R-:W-:-:S04]  /*0470*/  FFMA R3, R2, R3, R2 ;  /* 0x0000000302037223 */ /* 0x000fc80000000002 */
[----:B------:R-:W-:-:S04]  /*0480*/  FFMA R2, R0, R3, RZ ;  /* 0x0000000300027223 */ /* 0x000fc800000000ff */
[----:B------:R-:W-:-:S04]  /*0490*/  FFMA R22, -R27, R2, R0 ;  /* 0x000000021b167223 */ /* 0x000fc80000000100 */
[----:B------:R-:W-:Y:S01]  /*04a0*/  FFMA R3, R3, R22, R2 ;  /* 0x0000001603037223 */ /* 0x000fe20000000002 */
[----:B---3--:R-:W-:Y:S01]  /*04b0*/  IMAD.WIDE R22, R5, 0x4, R10 ;  /* 0x0000000405167825 */ /* 0x008fe200078e020a */
[----:B-1----:R-:W-:Y:S06]  /*04c0*/  @!P0 BRA `(.L_x_15) ;  /* 0x0000000000108947 */ /* 0x002fec0003800000 */
[----:B------:R-:W-:Y:S02]  /*04d0*/  MOV R3, R27 ;  /* 0x0000001b00037202 */ /* 0x000fe40000000f00 */
[----:B------:R-:W-:-:S07]  /*04e0*/  MOV R32, 0x500 ;  /* 0x0000050000207802 */ /* 0x000fce0000000f00 */
[----:B------:R-:W-:Y:S05]  /*04f0*/  CALL.REL.NOINC `($__internal_1_$__cuda_sm3x_div_rn_noftz_f32_slowpath) ;  /* 0x0000001000b07944 */ /* 0x000fea0003c00000 */
[----:B------:R-:W-:-:S07]  /*0500*/  MOV R3, R0 ;  /* 0x0000000000037202 */ /* 0x000fce0000000f00 */
.L_x_15:
[----:B------:R-:W-:Y:S05]  /*0510*/  BSYNC.RECONVERGENT B4 ;  /* 0x0000000000047941 */ /* 0x000fea0003800200 */
.L_x_14:
[----:B------:R1:W-:Y:S04]  /*0520*/  STG.E desc[UR4][R16.64], R3 ;  /* 0x0000000310007986 */ /* 0x0003e8000c101904 */
[----:B------:R-:W2:Y:S04]  /*0530*/  LDG.E R23, desc[UR4][R22.64] ;  /* 0x0000000416177981 */ /* 0x000ea8000c1e1900 */
[----:B------:R-:W2:Y:S02]  /*0540*/  LDG.E R0, desc[UR4][R14.64] ;  /* 0x000000040e007981 */ /* 0x000ea4000c1e1900 */
[----:B--2---:R-:W-:-:S05]  /*0550*/  FFMA R27, R23, -R3, R0 ;  /* 0x80000003171b7223 */ /* 0x004fca0000000000 */
[----:B------:R1:W-:Y:S04]  /*0560*/  STG.E desc[UR4][R14.64], R27 ;  /* 0x0000001b0e007986 */ /* 0x0003e8000c101904 */
[----:B------:R-:W2:Y:S04]  /*0570*/  LDG.E R31, desc[UR4][R16.64] ;  /* 0x00000004101f7981 */ /* 0x000ea8000c1e1900 */
[----:B------:R-:W2:Y:S04]  /*0580*/  LDG.E R0, desc[UR4][R24.64+-0x4] ;  /* 0xfffffc0418007981 */ /* 0x000ea8000c1e1900 */
[----:B------:R-:W2:Y:S01]  /*0590*/  LDG.E R33, desc[UR4][R24.64] ;  /* 0x0000000418217981 */ /* 0x000ea2000c1e1900 */
[----:B------:R-:W-:Y:S01]  /*05a0*/  IADD3 R4, PT, PT, R4, 0x1, RZ ;  /* 0x0000000104047810 */ /* 0x000fe20007ffe0ff */
[----:B------:R-:W-:Y:S01]  /*05b0*/  VIADD R5, R5, 0x1 ;  /* 0x0000000105057836 */ /* 0x000fe20000000000 */
[----:B------:R-:W-:-:S02]  /*05c0*/  IADD3 R6, PT, PT, R29, 0x1, RZ ;  /* 0x000000011d067810 */ /* 0x000fc40007ffe0ff */
[----:B------:R-:W-:Y:S01]  /*05d0*/  ISETP.NE.AND P0, PT, R4, RZ, PT ;  /* 0x000000ff0400720c */ /* 0x000fe20003f05270 */
[----:B--2---:R-:W-:-:S05]  /*05e0*/  FFMA R31, R0, -R31, R33 ;  /* 0x8000001f001f7223 */ /* 0x004fca0000000021 */
[----:B------:R1:W-:Y:S07]  /*05f0*/  STG.E desc[UR4][R24.64], R31 ;  /* 0x0000001f18007986 */ /* 0x0003ee000c101904 */
[----:B------:R-:W-:Y:S05]  /*0600*/  @P0 BRA `(.L_x_16) ;  /* 0xfffffffc00700947 */ /* 0x000fea000383ffff */
.L_x_13:
[----:B------:R-:W-:Y:S05]  /*0610*/  BSYNC.RECONVERGENT B3 ;  /* 0x0000000000037941 */ /* 0x000fea0003800200 */
.L_x_12:
[----:B------:R-:W-:-:S04]  /*0620*/  IADD3 R0, PT, PT, R7, -0x3, -R30 ;  /* 0xfffffffd07007810 */ /* 0x000fc80007ffe81e */
[----:B------:R-:W-:-:S13]  /*0630*/  ISETP.GE.U32.AND P0, PT, R0, 0x3, PT ;  /* 0x000000030000780c */ /* 0x000fda0003f06070 */
[----:B------:R-:W-:Y:S05]  /*0640*/  @!P0 BRA `(.L_x_11) ;  /* 0x0000000400ec8947 */ /* 0x000fea0003800000 */
[----:B------:R-:W2:Y:S01]  /*0650*/  LDC.64 R10, c[0x0][0x388] ;  /* 0x0000e200ff0a7b82 */ /* 0x000ea20000000a00 */
[----:B------:R-:W-:-:S07]  /*0660*/  IADD3 R5, PT, PT, -R7, R6, RZ ;  /* 0x0000000607057210 */ /* 0x000fce0007ffe1ff */
[----:B------:R-:W3:Y:S08]  /*0670*/  LDC.64 R12, c[0x0][0x390] ;  /* 0x0000e400ff0c7b82 */ /* 0x000ef00000000a00 */
[----:B01----:R-:W0:Y:S08]  /*0680*/  LDC.64 R14, c[0x0][0x398] ;  /* 0x0000e600ff0e7b82 */ /* 0x003e300000000a00 */
[----:B------:R-:W1:Y:S08]  /*0690*/  LDC.64 R16, c[0x0][0x390] ;  /* 0x0000e400ff107b82 */ /* 0x000e700000000a00 */
[----:B------:R-:W4:Y:S08]  /*06a0*/  LDC.64 R18, c[0x0][0x380] ;  /* 0x0000e000ff127b82 */ /* 0x000f300000000a00 */
[----:B------:R-:W0:Y:S02]  /*06b0*/  LDC.64 R20, c[0x0][0x388] ;  /* 0x0000e200ff147b82 */ /* 0x000e240000000a00 */
.L_x_25:
[----:B0-----:R-:W-:-:S06]  /*06c0*/  IMAD.WIDE R2, R29, 0x4, R20 ;  /* 0x000000041d027825 */ /* 0x001fcc00078e0214 */
[----:B------:R-:W5:Y:S01]  /*06d0*/  LDG.E R3, desc[UR4][R2.64] ;  /* 0x0000000402037981 */ /* 0x000f62000c1e1900 */
[----:B----4-:R-:W-:-:S05]  /*06e0*/  IMAD.WIDE R22, R6, 0x4, R18 ;  /* 0x0000000406167825 */ /* 0x010fca00078e0212 */
[----:B------:R-:W4:Y:S01]  /*06f0*/  LDG.E R0, desc[UR4][R22.64] ;  /* 0x0000000416007981 */ /* 0x000f22000c1e1900 */
[----:B------:R-:W-:Y:S01]  /*0700*/  BSSY.RECONVERGENT B3, `(.L_x_17) ;  /* 0x000000d000037945 */ /* 0x000fe20003800200 */
[----:B-----5:R-:W0:Y:S08]  /*0710*/  MUFU.RCP R4, R3 ;  /* 0x0000000300047308 */ /* 0x020e300000001000 */
[----:B----4-:R-:W4:Y:S01]  /*0720*/  FCHK P0, R0, R3 ;  /* 0x0000000300007302 */ /* 0x010f220000000000 */
[----:B0-----:R-:W-:-:S04]  /*0730*/  FFMA R25, -R3, R4, 1 ;  /* 0x3f80000003197423 */ /* 0x001fc80000000104 */
[----:B------:R-:W-:Y:S01]  /*0740*/  FFMA R25, R4, R25, R4 ;  /* 0x0000001904197223 */ /* 0x000fe20000000004 */
[----:B------:R-:W-:-:S03]  /*0750*/  IADD3 R4, PT, PT, R6, 0x3, RZ ;  /* 0x0000000306047810 */ /* 0x000fc60007ffe0ff */
[----:B------:R-:W-:-:S04]  /*0760*/  FFMA R24, R0, R25, RZ ;  /* 0x0000001900187223 */ /* 0x000fc800000000ff */
[----:B------:R-:W-:-:S04]  /*0770*/  FFMA R26, -R3, R24, R0 ;  /* 0x00000018031a7223 */ /* 0x000fc80000000100 */
[----:B------:R-:W-:Y:S01]  /*0780*/  FFMA R31, R25, R26, R24 ;  /* 0x0000001a191f7223 */ /* 0x000fe20000000018 */
[----:B----4-:R-:W-:Y:S06]  /*0790*/  @!P0 BRA `(.L_x_18) ;  /* 0x00000000000c8947 */ /* 0x010fec0003800000 */
[----:B------:R-:W-:-:S07]  /*07a0*/  MOV R32, 0x7c0 ;  /* 0x000007c000207802 */ /* 0x000fce0000000f00 */
[----:B-123--:R-:W-:Y:S05]  /*07b0*/  CALL.REL.NOINC `($__internal_1_$__cuda_sm3x_div_rn_noftz_f32_slowpath) ;  /* 0x0000001000007944 */ /* 0x00efea0003c00000 */
[----:B------:R-:W-:-:S07]  /*07c0*/  IMAD.MOV.U32 R31, RZ, RZ, R0 ;  /* 0x000000ffff1f7224 */ /* 0x000fce00078e0000 */
.L_x_18:
[----:B------:R-:W-:Y:S05]  /*07d0*/  BSYNC.RECONVERGENT B3 ;  /* 0x0000000000037941 */ /* 0x000fea0003800200 */
.L_x_17:
[C---:B---3--:R-:W-:Y:S01]  /*07e0*/  IMAD.WIDE R2, R29.reuse, 0x4, R12 ;  /* 0x000000041d027825 */ /* 0x048fe200078e020c */
[----:B------:R0:W-:Y:S03]  /*07f0*/  STG.E desc[UR4][R22.64], R31 ;  /* 0x0000001f16007986 */ /* 0x0001e6000c101904 */
[----:B--2---:R-:W-:Y:S02]  /*0800*/  IMAD.WIDE R24, R6, 0x4, R10 ;  /* 0x0000000406187825 */ /* 0x004fe400078e020a */
[----:B------:R-:W2:Y:S04]  /*0810*/  LDG.E R3, desc[UR4][R2.64] ;  /* 0x0000000402037981 */ /* 0x000ea8000c1e1900 */
[----:B------:R-:W2:Y:S01]  /*0820*/  LDG.E R0, desc[UR4][R24.64] ;  /* 0x0000000418007981 */ /* 0x000ea2000c1e1900 */
[----:B------:R-:W-:-:S04]  /*0830*/  IMAD.WIDE R28, R29, 0x4, R14 ;  /* 0x000000041d1c7825 */ /* 0x000fc800078e020e */
[----:B------:R-:W-:-:S04]  /*0840*/  IMAD.WIDE R26, R6, 0x4, R14 ;  /* 0x00000004061a7825 */ /* 0x000fc800078e020e */
[----:B--2---:R-:W-:-:S05]  /*0850*/  FFMA R33, R3, -R31, R0 ;  /* 0x8000001f03217223 */ /* 0x004fca0000000000 */
[----:B------:R2:W-:Y:S04]  /*0860*/  STG.E desc[UR4][R24.64], R33 ;  /* 0x0000002118007986 */ /* 0x0005e8000c101904 */
[----:B------:R-:W3:Y:S04]  /*0870*/  LDG.E R28, desc[UR4][R28.64] ;  /* 0x000000041c1c7981 */ /* 0x000ee8000c1e1900 */
[----:B------:R-:W3:Y:S04]  /*0880*/  LDG.E R35, desc[UR4][R22.64] ;  /* 0x0000000416237981 */ /* 0x000ee8000c1e1900 */
[----:B------:R-:W3:Y:S02]  /*0890*/  LDG.E R37, desc[UR4][R26.64] ;  /* 0x000000041a257981 */ /* 0x000ee4000c1e1900 */
[----:B---3--:R-:W-:-:S05]  /*08a0*/  FFMA R35, R28, -R35, R37 ;  /* 0x800000231c237223 */ /* 0x008fca0000000025 */
[----:B------:R2:W-:Y:S04]  /*08b0*/  STG.E desc[UR4][R26.64], R35 ;  /* 0x000000231a007986 */ /* 0x0005e8000c101904 */
[----:B0-----:R-:W3:Y:S04]  /*08c0*/  LDG.E R31, desc[UR4][R24.64] ;  /* 0x00000004181f7981 */ /* 0x001ee8000c1e1900 */
[----:B------:R-:W4:Y:S01]  /*08d0*/  LDG.E R0, desc[UR4][R22.64+0x4] ;  /* 0x0000040416007981 */ /* 0x000f22000c1e1900 */
[----:B------:R-:W-:Y:S01]  /*08e0*/  BSSY.RECONVERGENT B3, `(.L_x_19) ;  /* 0x000000d000037945 */ /* 0x000fe20003800200 */
[----:B---3--:R-:W0:Y:S08]  /*08f0*/  MUFU.RCP R2, R31 ;  /* 0x0000001f00027308 */ /* 0x008e300000001000 */
[----:B----4-:R-:W3:Y:S01]  /*0900*/  FCHK P0, R0, R31 ;  /* 0x0000001f00007302 */ /* 0x010ee20000000000 */
[----:B0-----:R-:W-:-:S04]  /*0910*/  FFMA R3, -R31, R2, 1 ;  /* 0x3f8000001f037423 */ /* 0x001fc80000000102 */
[----:B------:R-:W-:-:S04]  /*0920*/  FFMA R3, R2, R3, R2 ;  /* 0x0000000302037223 */ /* 0x000fc80000000002 */
[----:B------:R-:W-:-:S04]  /*0930*/  FFMA R2, R0, R3, RZ ;  /* 0x0000000300027223 */ /* 0x000fc800000000ff */
[----:B------:R-:W-:-:S04]  /*0940*/  FFMA R28, -R31, R2, R0 ;  /* 0x000000021f1c7223 */ /* 0x000fc80000000100 */
[----:B------:R-:W-:Y:S01]  /*0950*/  FFMA R3, R3, R28, R2 ;  /* 0x0000001c03037223 */ /* 0x000fe20000000002 */
[----:B--23--:R-:W-:Y:S06]  /*0960*/  @!P0 BRA `(.L_x_20) ;  /* 0x0000000000108947 */ /* 0x00cfec0003800000 */
[----:B------:R-:W-:Y:S02]  /*0970*/  MOV R3, R31 ;  /* 0x0000001f00037202 */ /* 0x000fe40000000f00 */
[----:B------:R-:W-:-:S07]  /*0980*/  MOV R32, 0x9a0 ;  /* 0x000009a000207802 */ /* 0x000fce0000000f00 */
[----:B-1----:R-:W-:Y:S05]  /*0990*/  CALL.REL.NOINC `($__internal_1_$__cuda_sm3x_div_rn_noftz_f32_slowpath) ;  /* 0x0000000c00887944 */ /* 0x002fea0003c00000 */
[----:B------:R-:W-:-:S07]  /*09a0*/  MOV R3, R0 ;  /* 0x0000000000037202 */ /* 0x000fce0000000f00 */
.L_x_20:
[----:B------:R-:W-:Y:S05]  /*09b0*/  BSYNC.RECONVERGENT B3 ;  /* 0x0000000000037941 */ /* 0x000fea0003800200 */
.L_x_19:
[----:B-1----:R-:W-:Y:S01]  /*09c0*/  IMAD.WIDE R28, R6, 0x4, R16 ;  /* 0x00000004061c7825 */ /* 0x002fe200078e0210 */
[----:B------:R0:W-:Y:S04]  /*09d0*/  STG.E desc[UR4][R22.64+0x4], R3 ;  /* 0x0000040316007986 */ /* 0x0001e8000c101904 */
[----:B------:R-:W2:Y:S04]  /*09e0*/  LDG.E R0, desc[UR4][R24.64+0x4] ;  /* 0x0000040418007981 */ /* 0x000ea8000c1e1900 */
[----:B------:R-:W2:Y:S02]  /*09f0*/  LDG.E R31, desc[UR4][R28.64] ;  /* 0x000000041c1f7981 */ /* 0x000ea4000c1e1900 */
[----:B--2---:R-:W-:-:S05]  /*0a00*/  FFMA R31, R31, -R3, R0 ;  /* 0x800000031f1f7223 */ /* 0x004fca0000000000 */
[----:B------:R1:W-:Y:S04]  /*0a10*/  STG.E desc[UR4][R24.64+0x4], R31 ;  /* 0x0000041f18007986 */ /* 0x0003e8000c101904 */
[----:B------:R-:W2:Y:S04]  /*0a20*/  LDG.E R0, desc[UR4][R26.64] ;  /* 0x000000041a007981 */ /* 0x000ea8000c1e1900 */
[----:B------:R-:W2:Y:S04]  /*0a30*/  LDG.E R33, desc[UR4][R22.64+0x4] ;  /* 0x0000040416217981 */ /* 0x000ea8000c1e1900 */
[----:B------:R-:W2:Y:S02]  /*0a40*/  LDG.E R35, desc[UR4][R26.64+0x4] ;  /* 0x000004041a237981 */ /* 0x000ea4000c1e1900 */
[----:B--2---:R-:W-:-:S05]  /*0a50*/  FFMA R33, R0, -R33, R35 ;  /* 0x8000002100217223 */ /* 0x004fca0000000023 */
[----:B------:R2:W-:Y:S04]  /*0a60*/  STG.E desc[UR4][R26.64+0x4], R33 ;  /* 0x000004211a007986 */ /* 0x0005e8000c101904 */
[----:B------:R-:W3:Y:S04]  /*0a70*/  LDG.E R35, desc[UR4][R24.64+0x4] ;  /* 0x0000040418237981 */ /* 0x000ee8000c1e1900 */
[----:B------:R-:W4:Y:S01]  /*0a80*/  LDG.E R0, desc[UR4][R22.64+0x8] ;  /* 0x0000080416007981 */ /* 0x000f22000c1e1900 */
[----:B------:R-:W-:Y:S01]  /*0a90*/  BSSY.RECONVERGENT B3, `(.L_x_21) ;  /* 0x000000d000037945 */ /* 0x000fe20003800200 */
[----:B---3--:R-:W0:Y:S08]  /*0aa0*/  MUFU.RCP R2, R35 ;  /* 0x0000002300027308 */ /* 0x008e300000001000 */
[----:B----4-:R-:W3:Y:S01]  /*0ab0*/  FCHK P0, R0, R35 ;  /* 0x0000002300007302 */ /* 0x010ee20000000000 */
[----:B0-----:R-:W-:-:S04]  /*0ac0*/  FFMA R3, -R35, R2, 1 ;  /* 0x3f80000023037423 */ /* 0x001fc80000000102 */
[----:B------:R-:W-:-:S04]  /*0ad0*/  FFMA R3, R2, R3, R2 ;  /* 0x0000000302037223 */ /* 0x000fc80000000002 */
[----:B------:R-:W-:-:S04]  /*0ae0*/  FFMA R2, R0, R3, RZ ;  /* 0x0000000300027223 */ /* 0x000fc800000000ff */
[----:B-1----:R-:W-:-:S04]  /*0af0*/  FFMA R31, -R35, R2, R0 ;  /* 0x00000002231f7223 */ /* 0x002fc80000000100 */
[----:B------:R-:W-:Y:S01]  /*0b00*/  FFMA R3, R3, R31, R2 ;  /* 0x0000001f03037223 */ /* 0x000fe20000000002 */
[----:B--23--:R-:W-:Y:S06]  /*0b10*/  @!P0 BRA `(.L_x_22) ;  /* 0x0000000000108947 */ /* 0x00cfec0003800000 */
[----:B------:R-:W-:Y:S02]  /*0b20*/  MOV R3, R35 ;  /* 0x0000002300037202 */ /* 0x000fe40000000f00 */
[----:B------:R-:W-:-:S07]  /*0b30*/  MOV R32, 0xb50 ;  /* 0x00000b5000207802 */ /* 0x000fce0000000f00 */
[----:B------:R-:W-:Y:S05]  /*0b40*/  CALL.REL.NOINC `($__internal_1_$__cuda_sm3x_div_rn_noftz_f32_slowpath) ;  /* 0x0000000c001c7944 */ /* 0x000fea0003c00000 */
[----:B------:R-:W-:-:S07]  /*0b50*/  IMAD.MOV.U32 R3, RZ, RZ, R0 ;  /* 0x000000ffff037224 */ /* 0x000fce00078e0000 */
.L_x_22:
[----:B------:R-:W-:Y:S05]  /*0b60*/  BSYNC.RECONVERGENT B3 ;  /* 0x0000000000037941 */ /* 0x000fea0003800200 */
.L_x_21:
        /* <DEDUP_REMOVED lines=24> */
[----:B------:R-:W-:-:S07]  /*0cf0*/  MOV R3, R0 ;  /* 0x0000000000037202 */ /* 0x000fce0000000f00 */
.L_x_24:
[----:B------:R-:W-:Y:S05]  /*0d00*/  BSYNC.RECONVERGENT B3 ;  /* 0x0000000000037941 */ /* 0x000fea0003800200 */
.L_x_23:
        /* <DEDUP_REMOVED lines=9> */
[----:B------:R-:W-:Y:S01]  /*0da0*/  IMAD.MOV.U32 R29, RZ, RZ, R4 ;  /* 0x000000ffff1d7224 */ /* 0x000fe200078e0004 */
[----:B------:R-:W-:-:S02]  /*0db0*/  IADD3 R6, PT, PT, R6, 0x4, RZ ;  /* 0x0000000406067810 */ /* 0x000fc40007ffe0ff */
[----:B------:R-:W-:Y:S01]  /*0dc0*/  ISETP.NE.AND P0, PT, R5, RZ, PT ;  /* 0x000000ff0500720c */ /* 0x000fe20003f05270 */
[----:B--2---:R-:W-:-:S05]  /*0dd0*/  FFMA R33, R0, -R33, R35 ;  /* 0x8000002100217223 */ /* 0x004fca0000000023 */
[----:B------:R0:W-:Y:S07]  /*0de0*/  STG.E desc[UR4][R26.64+0xc], R33 ;  /* 0x00000c211a007986 */ /* 0x0001ee000c101904 */
[----:B------:R-:W-:Y:S05]  /*0df0*/  @P0 BRA `(.L_x_25) ;  /* 0xfffffff800300947 */ /* 0x000fea000383ffff */
.L_x_11:
[----:B------:R-:W-:Y:S05]  /*0e00*/  BSYNC.RECONVERGENT B2 ;  /* 0x0000000000027941 */ /* 0x000fea0003800200 */
.L_x_10:
[----:B01----:R-:W0:Y:S01]  /*0e10*/  LDC.64 R2, c[0x0][0x388] ;  /* 0x0000e200ff027b82 */ /* 0x003e220000000a00 */
[----:B------:R-:W2:Y:S01]  /*0e20*/  LDG.E R0, desc[UR4][R8.64+-0x4] ;  /* 0xfffffc0408007981 */ /* 0x000ea2000c1e1900 */
[----:B0-----:R-:W-:-:S06]  /*0e30*/  IMAD.WIDE R2, R7, 0x4, R2 ;  /* 0x0000000407027825 */ /* 0x001fcc00078e0202 */
[----:B------:R-:W3:Y:S01]  /*0e40*/  LDG.E R3, desc[UR4][R2.64+-0x4] ;  /* 0xfffffc0402037981 */ /* 0x000ee2000c1e1900 */
[----:B------:R-:W-:Y:S01]  /*0e50*/  BSSY.RECONVERGENT B2, `(.L_x_26) ;  /* 0x000000c000027945 */ /* 0x000fe20003800200 */
[----:B---3--:R-:W0:Y:S08]  /*0e60*/  MUFU.RCP R4, R3 ;  /* 0x0000000300047308 */ /* 0x008e300000001000 */
[----:B--2---:R-:W1:Y:S01]  /*0e70*/  FCHK P0, R0, R3 ;  /* 0x0000000300007302 */ /* 0x004e620000000000 */
[----:B0-----:R-:W-:-:S04]  /*0e80*/  FFMA R5, -R3, R4, 1 ;  /* 0x3f80000003057423 */ /* 0x001fc80000000104 */
[----:B------:R-:W-:-:S04]  /*0e90*/  FFMA R5, R4, R5, R4 ;  /* 0x0000000504057223 */ /* 0x000fc80000000004 */
[----:B------:R-:W-:-:S04]  /*0ea0*/  FFMA R4, R0, R5, RZ ;  /* 0x0000000500047223 */ /* 0x000fc800000000ff */
[----:B------:R-:W-:-:S04]  /*0eb0*/  FFMA R6, -R3, R4, R0 ;  /* 0x0000000403067223 */ /* 0x000fc80000000100 */
[----:B------:R-:W-:Y:S01]  /*0ec0*/  FFMA R5, R5, R6, R4 ;  /* 0x0000000605057223 */ /* 0x000fe20000000004 */
[----:B-1----:R-:W-:Y:S06]  /*0ed0*/  @!P0 BRA `(.L_x_27) ;  /* 0x00000000000c8947 */ /* 0x002fec0003800000 */
[----:B------:R-:W-:-:S07]  /*0ee0*/  MOV R32, 0xf00 ;  /* 0x00000f0000207802 */ /* 0x000fce0000000f00 */
[----:B------:R-:W-:Y:S05]  /*0ef0*/  CALL.REL.NOINC `($__internal_1_$__cuda_sm3x_div_rn_noftz_f32_slowpath) ;  /* 0x0000000800307944 */ /* 0x000fea0003c00000 */
[----:B------:R-:W-:-:S07]  /*0f00*/  MOV R5, R0 ;  /* 0x0000000000057202 */ /* 0x000fce0000000f00 */
.L_x_27:
[----:B------:R-:W-:Y:S05]  /*0f10*/  BSYNC.RECONVERGENT B2 ;  /* 0x0000000000027941 */ /* 0x000fea0003800200 */
.L_x_26:
[----:B------:R-:W-:Y:S01]  /*0f20*/  IADD3 R3, PT, PT, R7, -0x2, RZ ;  /* 0xfffffffe07037810 */ /* 0x000fe20007ffe0ff */
[----:B------:R0:W-:Y:S03]  /*0f30*/  STG.E desc[UR4][R8.64+-0x4], R5 ;  /* 0xfffffc0508007986 */ /* 0x0001e6000c101904 */
[----:B------:R-:W-:-:S13]  /*0f40*/  ISETP.GT.AND P0, PT, R3, R30, PT ;  /* 0x0000001e0300720c */ /* 0x000fda0003f04270 */
[----:B0-----:R-:W-:Y:S05]  /*0f50*/  @!P0 EXIT ;  /* 0x000000000000894d */ /* 0x001fea0003800000 */
[----:B------:R-:W-:Y:S01]  /*0f60*/  LOP3.LUT R9, R7, 0x2, RZ, 0x3c, !PT ;  /* 0x0000000207097812 */ /* 0x000fe200078e3cff */
[----:B------:R-:W-:Y:S03]  /*0f70*/  BSSY.RECONVERGENT B2, `(.L_x_28) ;  /* 0x000002a000027945 */ /* 0x000fe60003800200 */
[----:B------:R-:W-:-:S04]  /*0f80*/  IADD3 R9, PT, PT, -R30, R9, RZ ;  /* 0x000000091e097210 */ /* 0x000fc80007ffe1ff */
[----:B------:R-:W-:Y:S02]  /*0f90*/  LOP3.LUT P0, R2, R9, 0x3, RZ, 0xc0, !PT ;  /* 0x0000000309027812 */ /* 0x000fe4000780c0ff */
[----:B------:R-:W-:-:S11]  /*0fa0*/  MOV R9, R3 ;  /* 0x0000000300097202 */ /* 0x000fd60000000f00 */
[----:B------:R-:W-:Y:S05]  /*0fb0*/  @!P0 BRA `(.L_x_29) ;  /* 0x0000000000948947 */ /* 0x000fea0003800000 */
[----:B------:R-:W0:Y:S01]  /*0fc0*/  LDC.64 R14, c[0x0][0x388] ;  /* 0x0000e200ff0e7b82 */ /* 0x000e220000000a00 */
[----:B------:R-:W-:Y:S01]  /*0fd0*/  BSSY.RECONVERGENT B3, `(.L_x_30) ;  /* 0x0000022000037945 */ /* 0x000fe20003800200 */
[----:B------:R-:W-:Y:S01]  /*0fe0*/  IMAD.MOV.U32 R0, RZ, RZ, R5 ;  /* 0x000000ffff007224 */ /* 0x000fe200078e0005 */
[----:B------:R-:W-:Y:S02]  /*0ff0*/  IADD3 R5, PT, PT, -R2, RZ, RZ ;  /* 0x000000ff02057210 */ /* 0x000fe40007ffe1ff */
[----:B------:R-:W-:-:S03]  /*1000*/  MOV R4, R7 ;  /* 0x0000000700047202 */ /* 0x000fc60000000f00 */
[----:B------:R-:W1:Y:S08]  /*1010*/  LDC.64 R12, c[0x0][0x390] ;  /* 0x0000e400ff0c7b82 */ /* 0x000e700000000a00 */
[----:B------:R-:W2:Y:S02]  /*1020*/  LDC.64 R10, c[0x0][0x398] ;  /* 0x0000e600ff0a7b82 */ /* 0x000ea40000000a00 */
.L_x_33:
[----:B0--3--:R-:W-:-:S05]  /*1030*/  IMAD.WIDE R2, R9, 0x4, R14 ;  /* 0x0000000409027825 */ /* 0x009fca00078e020e */
[----:B------:R-:W3:Y:S01]  /*1040*/  LDG.E R25, desc[UR4][R2.64] ;  /* 0x0000000402197981 */ /* 0x000ee2000c1e1900 */
[----:B-1----:R-:W-:-:S04]  /*1050*/  IMAD.WIDE R18, R9, 0x4, R12 ;  /* 0x0000000409127825 */ /* 0x002fc800078e020c */
[----:B--2---:R-:W-:Y:S02]  /*1060*/  IMAD.WIDE R16, R9, 0x4, R10 ;  /* 0x0000000409107825 */ /* 0x004fe400078e020a */
[----:B------:R-:W2:Y:S04]  /*1070*/  LDG.E R18, desc[UR4][R18.64] ;  /* 0x0000000412127981 */ /* 0x000ea8000c1e1900 */
[----:B------:R-:W2:Y:S01]  /*1080*/  LDG.E R21, desc[UR4][R16.64] ;  /* 0x0000000410157981 */ /* 0x000ea2000c1e1900 */
[----:B------:R-:W-:Y:S01]  /*1090*/  IADD3 R5, PT, PT, R5, 0x1, RZ ;  /* 0x0000000105057810 */ /* 0x000fe20007ffe0ff */
[----:B------:R-:W-:Y:S03]  /*10a0*/  BSSY.RECONVERGENT B4, `(.L_x_31) ;  /* 0x000000f000047945 */ /* 0x000fe60003800200 */
[----:B------:R-:W-:Y:S01]  /*10b0*/  ISETP.NE.AND P2, PT, R5, RZ, PT ;  /* 0x000000ff0500720c */ /* 0x000fe20003f45270 */
[----:B---3--:R-:W0:Y:S01]  /*10c0*/  MUFU.RCP R6, R25 ;  /* 0x0000001900067308 */ /* 0x008e220000001000 */
[----:B--2---:R-:W-:-:S07]  /*10d0*/  FFMA R0, -R18, R0, R21 ;  /* 0x0000000012007223 */ /* 0x004fce0000000115 */
[----:B------:R-:W1:Y:S01]  /*10e0*/  FCHK P0, R0, R25 ;  /* 0x0000001900007302 */ /* 0x000e620000000000 */
[----:B0-----:R-:W-:-:S04]  /*10f0*/  FFMA R23, -R25, R6, 1 ;  /* 0x3f80000019177423 */ /* 0x001fc80000000106 */
[----:B------:R-:W-:-:S04]  /*1100*/  FFMA R23, R6, R23, R6 ;  /* 0x0000001706177223 */ /* 0x000fc80000000006 */
[----:B------:R-:W-:-:S04]  /*1110*/  FFMA R2, R0, R23, RZ ;  /* 0x0000001700027223 */ /* 0x000fc800000000ff */
[----:B------:R-:W-:-:S04]  /*1120*/  FFMA R3, -R25, R2, R0 ;  /* 0x0000000219037223 */ /* 0x000fc80000000100 */
[----:B------:R-:W-:Y:S01]  /*1130*/  FFMA R3, R23, R3, R2 ;  /* 0x0000000317037223 */ /* 0x000fe20000000002 */
[----:B-1----:R-:W-:Y:S06]  /*1140*/  @!P0 BRA `(.L_x_32) ;  /* 0x0000000000108947 */ /* 0x002fec0003800000 */
[----:B------:R-:W-:Y:S02]  /*1150*/  MOV R3, R25 ;  /* 0x0000001900037202 */ /* 0x000fe40000000f00 */
[----:B------:R-:W-:-:S07]  /*1160*/  MOV R32, 0x1180 ;  /* 0x0000118000207802 */ /* 0x000fce0000000f00 */
[----:B------:R-:W-:Y:S05]  /*1170*/  CALL.REL.NOINC `($__internal_1_$__cuda_sm3x_div_rn_noftz_f32_slowpath) ;  /* 0x0000000400907944 */ /* 0x000fea0003c00000 */
[----:B------:R-:W-:-:S07]  /*1180*/  IMAD.MOV.U32 R3, RZ, RZ, R0 ;  /* 0x000000ffff037224 */ /* 0x000fce00078e0000 */
.L_x_32:
[----:B------:R-:W-:Y:S05]  /*1190*/  BSYNC.RECONVERGENT B4 ;  /* 0x0000000000047941 */ /* 0x000fea0003800200 */
.L_x_31:
[----:B------:R3:W-:Y:S01]  /*11a0*/  STG.E desc[UR4][R16.64], R3 ;  /* 0x0000000310007986 */ /* 0x0007e2000c101904 */
[----:B------:R-:W-:Y:S02]  /*11b0*/  IADD3 R9, PT, PT, R9, -0x1, RZ ;  /* 0xffffffff09097810 */ /* 0x000fe40007ffe0ff */
[----:B------:R-:W-:Y:S02]  /*11c0*/  IADD3 R4, PT, PT, R4, -0x1, RZ ;  /* 0xffffffff04047810 */ /* 0x000fe40007ffe0ff */
[----:B------:R-:W-:Y:S01]  /*11d0*/  MOV R0, R3 ;  /* 0x0000000300007202 */ /* 0x000fe20000000f00 */
[----:B------:R-:W-:Y:S06]  /*11e0*/  @P2 BRA `(.L_x_33) ;  /* 0xfffffffc00902947 */ /* 0x000fec000383ffff */
[----:B------:R-:W-:Y:S05]  /*11f0*/  BSYNC.RECONVERGENT B3 ;  /* 0x0000000000037941 */ /* 0x000fea0003800200 */
.L_x_30:
[----:B------:R-:W-:-:S07]  /*1200*/  IADD3 R9, PT, PT, R4, -0x2, RZ ;  /* 0xfffffffe04097810 */ /* 0x000fce0007ffe0ff */
.L_x_29:
[----:B------:R-:W-:Y:S05]  /*1210*/  BSYNC.RECONVERGENT B2 ;  /* 0x0000000000027941 */ /* 0x000fea0003800200 */
.L_x_28:
[----:B------:R-:W0:Y:S01]  /*1220*/  LDC.64 R4, c[0x0][0x388] ;  /* 0x0000e200ff047b82 */ /* 0x000e220000000a00 */
[----:B------:R-:W-:-:S04]  /*1230*/  IADD3 R7, PT, PT, R7, -0x3, -R30 ;  /* 0xfffffffd07077810 */ /* 0x000fc80007ffe81e */
[----:B------:R-:W-:-:S03]  /*1240*/  ISETP.GE.U32.AND P0, PT, R7, 0x3, PT ;  /* 0x000000030700780c */ /* 0x000fc60003f06070 */
[----:B------:R-:W1:Y:S08]  /*1250*/  LDC.64 R10, c[0x0][0x390] ;  /* 0x0000e400ff0a7b82 */ /* 0x000e700000000a00 */
[----:B------:R-:W2:Y:S02]  /*1260*/  LDC.64 R12, c[0x0][0x398] ;  /* 0x0000e600ff0c7b82 */ /* 0x000ea40000000a00 */
[----:B------:R-:W-:Y:S05]  /*1270*/  @!P0 EXIT ;  /* 0x000000000000894d */ /* 0x000fea0003800000 */
.L_x_42:
[----:B0-----:R-:W-:-:S05]  /*1280*/  IMAD.WIDE R6, R9, 0x4, R4 ;  /* 0x0000000409067825 */ /* 0x001fca00078e0204 */
[----:B----4-:R-:W4:Y:S01]  /*1290*/  LDG.E R21, desc[UR4][R6.64] ;  /* 0x0000000406157981 */ /* 0x010f22000c1e1900 */
[----:B--23--:R-:W-:-:S04]  /*12a0*/  IMAD.WIDE R16, R9, 0x4, R12 ;  /* 0x0000000409107825 */ /* 0x00cfc800078e020c */
[C---:B-1----:R-:W-:Y:S01]  /*12b0*/  IMAD.WIDE R14, R9.reuse, 0x4, R10 ;  /* 0x00000004090e7825 */ /* 0x042fe200078e020a */
[----:B------:R-:W2:Y:S04]  /*12c0*/  LDG.E R0, desc[UR4][R16.64] ;  /* 0x0000000410007981 */ /* 0x000ea8000c1e1900 */
[----:B------:R-:W2:Y:S04]  /*12d0*/  LDG.E R3, desc[UR4][R14.64] ;  /* 0x000000040e037981 */ /* 0x000ea8000c1e1900 */
[----:B------:R-:W2:Y:S01]  /*12e0*/  LDG.E R2, desc[UR4][R16.64+0x4] ;  /* 0x0000040410027981 */ /* 0x000ea2000c1e1900 */
[----:B------:R-:W-:Y:S01]  /*12f0*/  VIADD R9, R9, 0xfffffffc ;  /* 0xfffffffc09097836 */ /* 0x000fe20000000000 */
[----:B------:R-:W-:Y:S04]  /*1300*/  BSSY.RECONVERGENT B2, `(.L_x_34) ;  /* 0x000000f000027945 */ /* 0x000fe80003800200 */
[----:B------:R-:W-:Y:S01]  /*1310*/  ISETP.GT.AND P2, PT, R9, R30, PT ;  /* 0x0000001e0900720c */ /* 0x000fe20003f44270 */
[----:B----4-:R-:W0:Y:S01]  /*1320*/  MUFU.RCP R8, R21 ;  /* 0x0000001500087308 */ /* 0x010e220000001000 */
[----:B--2---:R-:W-:Y:S01]  /*1330*/  FFMA R0, -R3, R2, R0 ;  /* 0x0000000203007223 */ /* 0x004fe20000000100 */
[----:B0-----:R-:W-:-:S06]  /*1340*/  FFMA R19, -R21, R8, 1 ;  /* 0x3f80000015137423 */ /* 0x001fcc0000000108 */
[----:B------:R-:W0:Y:S01]  /*1350*/  FCHK P0, R0, R21 ;  /* 0x0000001500007302 */ /* 0x000e220000000000 */
[----:B------:R-:W-:-:S04]  /*1360*/  FFMA R19, R8, R19, R8 ;  /* 0x0000001308137223 */ /* 0x000fc80000000008 */
[----:B------:R-:W-:-:S04]  /*1370*/  FFMA R2, R0, R19, RZ ;  /* 0x0000001300027223 */ /* 0x000fc800000000ff */
[----:B------:R-:W-:-:S04]  /*1380*/  FFMA R3, -R21, R2, R0 ;  /* 0x0000000215037223 */ /* 0x000fc80000000100 */
[----:B------:R-:W-:Y:S01]  /*1390*/  FFMA R3, R19, R3, R2 ;  /* 0x0000000313037223 */ /* 0x000fe20000000002 */
[----:B0-----:R-:W-:Y:S06]  /*13a0*/  @!P0 BRA `(.L_x_35) ;  /* 0x0000000000108947 */ /* 0x001fec0003800000 */
[----:B------:R-:W-:Y:S02]  /*13b0*/  MOV R3, R21 ;  /* 0x0000001500037202 */ /* 0x000fe40000000f00 */
[----:B------:R-:W-:-:S07]  /*13c0*/  MOV R32, 0x13e0 ;  /* 0x000013e000207802 */ /* 0x000fce0000000f00 */
[----:B------:R-:W-:Y:S05]  /*13d0*/  CALL.REL.NOINC `($__internal_1_$__cuda_sm3x_div_rn_noftz_f32_slowpath) ;  /* 0x0000000000f87944 */ /* 0x000fea0003c00000 */
[----:B------:R-:W-:-:S07]  /*13e0*/  MOV R3, R0 ;  /* 0x0000000000037202 */ /* 0x000fce0000000f00 */
.L_x_35:
[----:B------:R-:W-:Y:S05]  /*13f0*/  BSYNC.RECONVERGENT B2 ;  /* 0x0000000000027941 */ /* 0x000fea0003800200 */
.L_x_34:
[----:B------:R0:W-:Y:S04]  /*1400*/  STG.E desc[UR4][R16.64], R3 ;  /* 0x0000000310007986 */ /* 0x0001e8000c101904 */
[----:B------:R-:W2:Y:S04]  /*1410*/  LDG.E R23, desc[UR4][R6.64+-0x4] ;  /* 0xfffffc0406177981 */ /* 0x000ea8000c1e1900 */
[----:B------:R-:W3:Y:S04]  /*1420*/  LDG.E R0, desc[UR4][R16.64+-0x4] ;  /* 0xfffffc0410007981 */ /* 0x000ee8000c1e1900 */
[----:B------:R-:W3:Y:S01]  /*1430*/  LDG.E R19, desc[UR4][R14.64+-0x4] ;  /* 0xfffffc040e137981 */ /* 0x000ee2000c1e1900 */
[----:B------:R-:W-:Y:S01]  /*1440*/  BSSY.RECONVERGENT B2, `(.L_x_36) ;  /* 0x000000e000027945 */ /* 0x000fe20003800200 */
[----:B--2---:R-:W1:Y:S01]  /*1450*/  MUFU.RCP R2, R23 ;  /* 0x0000001700027308 */ /* 0x004e620000001000 */
[----:B---3--:R-:W-:-:S07]  /*1460*/  FFMA R0, -R19, R3, R0 ;  /* 0x0000000313007223 */ /* 0x008fce0000000100 */
[----:B------:R-:W2:Y:S01]  /*1470*/  FCHK P0, R0, R23 ;  /* 0x0000001700007302 */ /* 0x000ea20000000000 */
[----:B-1----:R-:W-:-:S04]  /*1480*/  FFMA R21, -R23, R2, 1 ;  /* 0x3f80000017157423 */ /* 0x002fc80000000102 */
[----:B------:R-:W-:-:S04]  /*1490*/  FFMA R21, R2, R21, R2 ;  /* 0x0000001502157223 */ /* 0x000fc80000000002 */
[----:B------:R-:W-:-:S04]  /*14a0*/  FFMA R2, R0, R21, RZ ;  /* 0x0000001500027223 */ /* 0x000fc800000000ff */
[----:B------:R-:W-:-:S04]  /*14b0*/  FFMA R8, -R23, R2, R0 ;  /* 0x0000000217087223 */ /* 0x000fc80000000100 */
[----:B------:R-:W-:Y:S01]  /*14c0*/  FFMA R21, R21, R8, R2 ;  /* 0x0000000815157223 */ /* 0x000fe20000000002 */
[----:B0-2---:R-:W-:Y:S06]  /*14d0*/  @!P0 BRA `(.L_x_37) ;  /* 0x0000000000108947 */ /* 0x005fec0003800000 */
[----:B------:R-:W-:Y:S02]  /*14e0*/  MOV R3, R23 ;  /* 0x0000001700037202 */ /* 0x000fe40000000f00 */
[----:B------:R-:W-:-:S07]  /*14f0*/  MOV R32, 0x1510 ;  /* 0x0000151000207802 */ /* 0x000fce0000000f00 */
[----:B------:R-:W-:Y:S05]  /*1500*/  CALL.REL.NOINC `($__internal_1_$__cuda_sm3x_div_rn_noftz_f32_slowpath) ;  /* 0x0000000000ac7944 */ /* 0x000fea0003c00000 */
[----:B------:R-:W-:-:S07]  /*1510*/  MOV R21, R0 ;  /* 0x0000000000157202 */ /* 0x000fce0000000f00 */
.L_x_37:
[----:B------:R-:W-:Y:S05]  /*1520*/  BSYNC.RECONVERGENT B2 ;  /* 0x0000000000027941 */ /* 0x000fea0003800200 */
.L_x_36:
        /* <DEDUP_REMOVED lines=14> */
[----:B------:R-:W-:Y:S01]  /*1610*/  IMAD.MOV.U32 R3, RZ, RZ, R23 ;  /* 0x000000ffff037224 */ /* 0x000fe200078e0017 */
[----:B------:R-:W-:-:S07]  /*1620*/  MOV R32, 0x1640 ;  /* 0x0000164000207802 */ /* 0x000fce0000000f00 */
[----:B------:R-:W-:Y:S05]  /*1630*/  CALL.REL.NOINC `($__internal_1_$__cuda_sm3x_div_rn_noftz_f32_slowpath) ;  /* 0x0000000000607944 */ /* 0x000fea0003c00000 */
[----:B------:R-:W-:-:S07]  /*1640*/  MOV R3, R0 ;  /* 0x0000000000037202 */ /* 0x000fce0000000f00 */
.L_x_39:
[----:B------:R-:W-:Y:S05]  /*1650*/  BSYNC.RECONVERGENT B2 ;  /* 0x0000000000027941 */ /* 0x000fea0003800200 */
.L_x_38:
        /* <DEDUP_REMOVED lines=18> */
.L_x_41:
[----:B------:R-:W-:Y:S05]  /*1780*/  BSYNC.RECONVERGENT B2 ;  /* 0x0000000000027941 */ /* 0x000fea0003800200 */
.L_x_40:
[----:B------:R4:W-:Y:S01]  /*1790*/  STG.E desc[UR4][R16.64+-0xc], R19 ;  /* 0xfffff41310007986 */ /* 0x0009e2000c101904 */
[----:B------:R-:W-:Y:S05]  /*17a0*/  @P2 BRA `(.L_x_42) ;  /* 0xfffffff800b42947 */ /* 0x000fea000383ffff */
[----:B------:R-:W-:Y:S05]  /*17b0*/  EXIT ;  /* 0x000000000000794d */ /* 0x000fea0003800000 */
        .weak           $__internal_1_$__cuda_sm3x_div_rn_noftz_f32_slowpath
        .type           $__internal_1_$__cuda_sm3x_div_rn_noftz_f32_slowpath,@function
        .size           $__internal_1_$__cuda_sm3x_div_rn_noftz_f32_slowpath,(.L_x_317 - $__internal_1_$__cuda_sm3x_div_rn_noftz_f32_slowpath)
$__internal_1_$__cuda_sm3x_div_rn_noftz_f32_slowpath:
[----:B------:R-:W-:Y:S01]  /*17c0*/  SHF.R.U32.HI R2, RZ, 0x17, R3 ;  /* 0x00000017ff027819 */ /* 0x000fe20000011603 */
[----:B------:R-:W-:Y:S01]  /*17d0*/  BSSY.RECONVERGENT B0, `(.L_x_43) ;  /* 0x0000062000007945 */ /* 0x000fe20003800200 */
[----:B------:R-:W-:Y:S02]  /*17e0*/  SHF.R.U32.HI R34, RZ, 0x17, R0 ;  /* 0x00000017ff227819 */ /* 0x000fe40000011600 */
[----:B------:R-:W-:Y:S02]  /*17f0*/  LOP3.LUT R2, R2, 0xff, RZ, 0xc0, !PT ;  /* 0x000000ff02027812 */ /* 0x000fe400078ec0ff */
[----:B------:R-:W-:Y:S02]  /*1800*/  LOP3.LUT R34, R34, 0xff, RZ, 0xc0, !PT ;  /* 0x000000ff22227812 */ /* 0x000fe400078ec0ff */
[----:B------:R-:W-:-:S03]  /*1810*/  IADD3 R33, PT, PT, R2, -0x1, RZ ;  /* 0xffffffff02217810 */ /* 0x000fc60007ffe0ff */
[----:B------:R-:W-:Y:S01]  /*1820*/  VIADD R35, R34, 0xffffffff ;  /* 0xffffffff22237836 */ /* 0x000fe20000000000 */
[----:B------:R-:W-:-:S04]  /*1830*/  ISETP.GT.U32.AND P0, PT, R33, 0xfd, PT ;  /* 0x000000fd2100780c */ /* 0x000fc80003f04070 */
[----:B------:R-:W-:-:S13]  /*1840*/  ISETP.GT.U32.OR P0, PT, R35, 0xfd, P0 ;  /* 0x000000fd2300780c */ /* 0x000fda0000704470 */
[----:B------:R-:W-:Y:S01]  /*1850*/  @!P0 MOV R31, RZ ;  /* 0x000000ff001f8202 */ /* 0x000fe20000000f00 */
[----:B------:R-:W-:Y:S06]  /*1860*/  @!P0 BRA `(.L_x_44) ;  /* 0x00000000005c8947 */ /* 0x000fec0003800000 */
[----:B------:R-:W-:Y:S02]  /*1870*/  FSETP.GTU.FTZ.AND P0, PT, |R0|, +INF , PT ;  /* 0x7f8000000000780b */ /* 0x000fe40003f1c200 */
[----:B------:R-:W-:-:S04]  /*1880*/  FSETP.GTU.FTZ.AND P1, PT, |R3|, +INF , PT ;  /* 0x7f8000000300780b */ /* 0x000fc80003f3c200 */
[----:B------:R-:W-:-:S13]  /*1890*/  PLOP3.LUT P0, PT, P0, P1, PT, 0xf8, 0x8f ;  /* 0x00000000008f781c */ /* 0x000fda0000703f70 */
[----:B------:R-:W-:Y:S05]  /*18a0*/  @P0 BRA `(.L_x_45) ;  /* 0x00000004004c0947 */ /* 0x000fea0003800000 */
[----:B------:R-:W-:-:S13]  /*18b0*/  LOP3.LUT P0, RZ, R3, 0x7fffffff, R0, 0xc8, !PT ;  /* 0x7fffffff03ff7812 */ /* 0x000fda000780c800 */
[----:B------:R-:W-:Y:S05]  /*18c0*/  @!P0 BRA `(.L_x_46) ;  /* 0x00000004003c8947 */ /* 0x000fea0003800000 */
[C---:B------:R-:W-:Y:S02]  /*18d0*/  FSETP.NEU.FTZ.AND P3, PT, |R0|.reuse, +INF , PT ;  /* 0x7f8000000000780b */ /* 0x040fe40003f7d200 */
[----:B------:R-:W-:Y:S02]  /*18e0*/  FSETP.NEU.FTZ.AND P1, PT, |R3|, +INF , PT ;  /* 0x7f8000000300780b */ /* 0x000fe40003f3d200 */
[----:B------:R-:W-:-:S11]  /*18f0*/  FSETP.NEU.FTZ.AND P0, PT, |R0|, +INF , PT ;  /* 0x7f8000000000780b */ /* 0x000fd60003f1d200 */
[----:B------:R-:W-:Y:S05]  /*1900*/  @!P1 BRA !P3, `(.L_x_46) ;  /* 0x00000004002c9947 */ /* 0x000fea0005800000 */
[----:B------:R-:W-:-:S04]  /*1910*/  LOP3.LUT P3, RZ, R0, 0x7fffffff, RZ, 0xc0, !PT ;  /* 0x7fffffff00ff7812 */ /* 0x000fc8000786c0ff */
[----:B------:R-:W-:-:S13]  /*1920*/  PLOP3.LUT P1, PT, P1, P3, PT, 0x2f, 0xf2 ;  /* 0x0000000000f2781c */ /* 0x000fda0000f26577 */
[----:B------:R-:W-:Y:S05]  /*1930*/  @P1 BRA `(.L_x_47) ;  /* 0x0000000400181947 */ /* 0x000fea0003800000 */
[----:B------:R-:W-:-:S04]  /*1940*/  LOP3.LUT P1, RZ, R3, 0x7fffffff, RZ, 0xc0, !PT ;  /* 0x7fffffff03ff7812 */ /* 0x000fc8000782c0ff */
[----:B------:R-:W-:-:S13]  /*1950*/  PLOP3.LUT P0, PT, P0, P1, PT, 0x2f, 0xf2 ;  /* 0x0000000000f2781c */ /* 0x000fda0000702577 */
[----:B------:R-:W-:Y:S05]  /*1960*/  @P0 BRA `(.L_x_48) ;  /* 0x0000000400000947 */ /* 0x000fea0003800000 */
[----:B------:R-:W-:Y:S02]  /*1970*/  ISETP.GE.AND P0, PT, R35, RZ, PT ;  /* 0x000000ff2300720c */ /* 0x000fe40003f06270 */
[----:B------:R-:W-:-:S11]  /*1980*/  ISETP.GE.AND P1, PT, R33, RZ, PT ;  /* 0x000000ff2100720c */ /* 0x000fd60003f26270 */
[----:B------:R-:W-:Y:S01]  /*1990*/  @P0 MOV R31, RZ ;  /* 0x000000ff001f0202 */ /* 0x000fe20000000f00 */
[----:B------:R-:W-:Y:S01]  /*19a0*/  @!P0 FFMA R0, R0, 1.84467440737095516160e+19, RZ ;  /* 0x5f80000000008823 */ /* 0x000fe200000000ff */
[----:B------:R-:W-:Y:S01]  /*19b0*/  @!P0 MOV R31, 0xffffffc0 ;  /* 0xffffffc0001f8802 */ /* 0x000fe20000000f00 */
[----:B------:R-:W-:-:S03]  /*19c0*/  @!P1 FFMA R3, R3, 1.84467440737095516160e+19, RZ ;  /* 0x5f80000003039823 */ /* 0x000fc600000000ff */
[----:B------:R-:W-:-:S07]  /*19d0*/  @!P1 IADD3 R31, PT, PT, R31, 0x40, RZ ;  /* 0x000000401f1f9810 */ /* 0x000fce0007ffe0ff */
.L_x_44:
[----:B------:R-:W-:Y:S01]  /*19e0*/  LEA R36, R2, 0xc0800000, 0x17 ;  /* 0xc080000002247811 */ /* 0x000fe200078eb8ff */
[----:B------:R-:W-:Y:S01]  /*19f0*/  BSSY.RECONVERGENT B1, `(.L_x_49) ;  /* 0x0000036000017945 */ /* 0x000fe20003800200 */
[----:B------:R-:W-:-:S03]  /*1a00*/  IADD3 R33, PT, PT, R34, -0x7f, RZ ;  /* 0xffffff8122217810 */ /* 0x000fc60007ffe0ff */
[----:B------:R-:W-:Y:S01]  /*1a10*/  IMAD.IADD R37, R3, 0x1, -R36 ;  /* 0x0000000103257824 */ /* 0x000fe200078e0a24 */
[C---:B------:R-:W-:Y:S01]  /*1a20*/  IADD3 R2, PT, PT, R33.reuse, 0x7f, -R2 ;  /* 0x0000007f21027810 */ /* 0x040fe20007ffe802 */
[----:B------:R-:W-:Y:S02]  /*1a30*/  IMAD R0, R33, -0x800000, R0 ;  /* 0xff80000021007824 */ /* 0x000fe400078e0200 */
[----:B------:R-:W0:Y:S01]  /*1a40*/  MUFU.RCP R36, R37 ;  /* 0x0000002500247308 */ /* 0x000e220000001000 */
[----:B------:R-:W-:Y:S01]  /*1a50*/  FADD.FTZ R3, -R37, -RZ ;  /* 0x800000ff25037221 */ /* 0x000fe20000010100 */
[----:B------:R-:W-:-:S03]  /*1a60*/  IADD3 R31, PT, PT, R2, R31, RZ ;  /* 0x0000001f021f7210 */ /* 0x000fc60007ffe0ff */
[----:B0-----:R-:W-:-:S04]  /*1a70*/  FFMA R35, R36, R3, 1 ;  /* 0x3f80000024237423 */ /* 0x001fc80000000003 */
[----:B------:R-:W-:-:S04]  /*1a80*/  FFMA R35, R36, R35, R36 ;  /* 0x0000002324237223 */ /* 0x000fc80000000024 */
[----:B------:R-:W-:-:S04]  /*1a90*/  FFMA R34, R0, R35, RZ ;  /* 0x0000002300227223 */ /* 0x000fc800000000ff */
[----:B------:R-:W-:-:S04]  /*1aa0*/  FFMA R33, R3, R34, R0 ;  /* 0x0000002203217223 */ /* 0x000fc80000000000 */
[----:B------:R-:W-:-:S04]  /*1ab0*/  FFMA R34, R35, R33, R34 ;  /* 0x0000002123227223 */ /* 0x000fc80000000022 */
[----:B------:R-:W-:-:S04]  /*1ac0*/  FFMA R3, R3, R34, R0 ;  /* 0x0000002203037223 */ /* 0x000fc80000000000 */
[----:B------:R-:W-:-:S05]  /*1ad0*/  FFMA R0, R35, R3, R34 ;  /* 0x0000000323007223 */ /* 0x000fca0000000022 */
[----:B------:R-:W-:-:S04]  /*1ae0*/  SHF.R.U32.HI R2, RZ, 0x17, R0 ;  /* 0x00000017ff027819 */ /* 0x000fc80000011600 */
[----:B------:R-:W-:-:S04]  /*1af0*/  LOP3.LUT R2, R2, 0xff, RZ, 0xc0, !PT ;  /* 0x000000ff02027812 */ /* 0x000fc800078ec0ff */
[----:B------:R-:W-:-:S04]  /*1b00*/  IADD3 R2, PT, PT, R2, R31, RZ ;  /* 0x0000001f02027210 */ /* 0x000fc80007ffe0ff */
[----:B------:R-:W-:-:S04]  /*1b10*/  IADD3 R33, PT, PT, R2, -0x1, RZ ;  /* 0xffffffff02217810 */ /* 0x000fc80007ffe0ff */
        /* <DEDUP_REMOVED lines=10> */
[CCC-:B------:R-:W-:Y:S01]  /*1bc0*/  FFMA.RP R33, R35.reuse, R3.reuse, R34.reuse ;  /* 0x0000000323217223 */ /* 0x1c0fe20000008022 */
[----:B------:R-:W-:Y:S01]  /*1bd0*/  FFMA.RM R34, R35, R3, R34 ;  /* 0x0000000323227223 */ /* 0x000fe20000004022 */
[C---:B------:R-:W-:Y:S01]  /*1be0*/  VIADD R3, R2.reuse, 0x20 ;  /* 0x0000002002037836 */ /* 0x040fe20000000000 */
[----:B------:R-:W-:Y:S02]  /*1bf0*/  ISETP.NE.AND P3, PT, R2, RZ, PT ;  /* 0x000000ff0200720c */ /* 0x000fe40003f65270 */
[----:B------:R-:W-:Y:S02]  /*1c00*/  LOP3.LUT R31, R31, 0x7fffff, RZ, 0xc0, !PT ;  /* 0x007fffff1f1f7812 */ /* 0x000fe400078ec0ff */
[----:B------:R-:W-:Y:S02]  /*1c10*/  FSETP.NEU.FTZ.AND P0, PT, R33, R34, PT ;  /* 0x000000222100720b */ /* 0x000fe40003f1d000 */
[----:B------:R-:W-:-:S02]  /*1c20*/  LOP3.LUT R34, R31, 0x800000, RZ, 0xfc, !PT ;  /* 0x008000001f227812 */ /* 0x000fc400078efcff */
[C---:B------:R-:W-:Y:S02]  /*1c30*/  ISETP.NE.AND P1, PT, R2.reuse, RZ, PT ;  /* 0x000000ff0200720c */ /* 0x040fe40003f25270 */
[----:B------:R-:W-:Y:S02]  /*1c40*/  IADD3 R2, PT, PT, -R2, RZ, RZ ;  /* 0x000000ff02027210 */ /* 0x000fe40007ffe1ff */
[----:B------:R-:W-:Y:S02]  /*1c50*/  SHF.L.U32 R3, R34, R3, RZ ;  /* 0x0000000322037219 */ /* 0x000fe400000006ff */
[----:B------:R-:W-:Y:S02]  /*1c60*/  SEL R31, R2, RZ, P3 ;  /* 0x000000ff021f7207 */ /* 0x000fe40001800000 */
[----:B------:R-:W-:Y:S02]  /*1c70*/  ISETP.NE.AND P1, PT, R3, RZ, P1 ;  /* 0x000000ff0300720c */ /* 0x000fe40000f25270 */
[----:B------:R-:W-:-:S02]  /*1c80*/  SHF.R.U32.HI R31, RZ, R31, R34 ;  /* 0x0000001fff1f7219 */ /* 0x000fc40000011622 */
[----:B------:R-:W-:Y:S02]  /*1c90*/  PLOP3.LUT P0, PT, P0, P1, PT, 0xf8, 0x8f ;  /* 0x00000000008f781c */ /* 0x000fe40000703f70 */
[----:B------:R-:W-:Y:S02]  /*1ca0*/  SHF.R.U32.HI R3, RZ, 0x1, R31 ;  /* 0x00000001ff037819 */ /* 0x000fe4000001161f */
[----:B------:R-:W-:-:S04]  /*1cb0*/  SEL R2, RZ, 0x1, !P0 ;  /* 0x00000001ff027807 */ /* 0x000fc80004000000 */
[----:B------:R-:W-:-:S04]  /*1cc0*/  LOP3.LUT R2, R2, 0x1, R3, 0xf8, !PT ;  /* 0x0000000102027812 */ /* 0x000fc800078ef803 */
[----:B------:R-:W-:-:S04]  /*1cd0*/  LOP3.LUT R2, R2, R31, RZ, 0xc0, !PT ;  /* 0x0000001f02027212 */ /* 0x000fc800078ec0ff */
[----:B------:R-:W-:-:S04]  /*1ce0*/  IADD3 R3, PT, PT, R3, R2, RZ ;  /* 0x0000000203037210 */ /* 0x000fc80007ffe0ff */
[----:B------:R-:W-:Y:S01]  /*1cf0*/  LOP3.LUT R0, R3, R0, RZ, 0xfc, !PT ;  /* 0x0000000003007212 */ /* 0x000fe200078efcff */
[----:B------:R-:W-:Y:S06]  /*1d00*/  BRA `(.L_x_52) ;  /* 0x0000000000107947 */ /* 0x000fec0003800000 */
.L_x_51:
[----:B------:R-:W-:-:S04]  /*1d10*/  LOP3.LUT R0, R0, 0x80000000, RZ, 0xc0, !PT ;  /* 0x8000000000007812 */ /* 0x000fc800078ec0ff */
[----:B------:R-:W-:Y:S01]  /*1d20*/  LOP3.LUT R0, R0, 0x7f800000, RZ, 0xfc, !PT ;  /* 0x7f80000000007812 */ /* 0x000fe200078efcff */
[----:B------:R-:W-:Y:S06]  /*1d30*/  BRA `(.L_x_52) ;  /* 0x0000000000047947 */ /* 0x000fec0003800000 */
.L_x_50:
[----:B------:R-:W-:-:S07]  /*1d40*/  LEA R0, R31, R0, 0x17 ;  /* 0x000000001f007211 */ /* 0x000fce00078eb8ff */
.L_x_52:
[----:B------:R-:W-:Y:S05]  /*1d50*/  BSYNC.RECONVERGENT B1 ;  /* 0x0000000000017941 */ /* 0x000fea0003800200 */
.L_x_49:
[----:B------:R-:W-:Y:S05]  /*1d60*/  BRA `(.L_x_53) ;  /* 0x0000000000207947 */ /* 0x000fea0003800000 */
.L_x_48:
[----:B------:R-:W-:-:S04]  /*1d70*/  LOP3.LUT R0, R3, 0x80000000, R0, 0x48, !PT ;  /* 0x8000000003007812 */ /* 0x000fc800078e4800 */
[----:B------:R-:W-:Y:S01]  /*1d80*/  LOP3.LUT R0, R0, 0x7f800000, RZ, 0xfc, !PT ;  /* 0x7f80000000007812 */ /* 0x000fe200078efcff */
[----:B------:R-:W-:Y:S06]  /*1d90*/  BRA `(.L_x_53) ;  /* 0x0000000000147947 */ /* 0x000fec0003800000 */
.L_x_47:
[----:B------:R-:W-:Y:S01]  /*1da0*/  LOP3.LUT R0, R3, 0x80000000, R0, 0x48, !PT ;  /* 0x8000000003007812 */ /* 0x000fe200078e4800 */
[----:B------:R-:W-:Y:S06]  /*1db0*/  BRA `(.L_x_53) ;  /* 0x00000000000c7947 */ /* 0x000fec0003800000 */
.L_x_46:
[----:B------:R-:W0:Y:S01]  /*1dc0*/  MUFU.RSQ R0, -QNAN ;  /* 0xffc0000000007908 */ /* 0x000e220000001400 */
[----:B------:R-:W-:Y:S05]  /*1dd0*/  BRA `(.L_x_53) ;  /* 0x0000000000047947 */ /* 0x000fea0003800000 */
.L_x_45:
[----:B------:R-:W-:-:S07]  /*1de0*/  FADD.FTZ R0, R0, R3 ;  /* 0x0000000300007221 */ /* 0x000fce0000010000 */
.L_x_53:
[----:B------:R-:W-:Y:S05]  /*1df0*/  BSYNC.RECONVERGENT B0 ;  /* 0x0000000000007941 */ /* 0x000fea0003800200 */
.L_x_43:
[----:B------:R-:W-:-:S04]  /*1e00*/  HFMA2 R33, -RZ, RZ, 0, 0 ;  /* 0x00000000ff217431 */ /* 0x000fc800000001ff */
[----:B0-----:R-:W-:Y:S05]  /*1e10*/  RET.REL.NODEC R32 `(_Z18final_computationsPfS_S_S_S_Pii) ;  /* 0xffffffe020787950 */ /* 0x001fea0003c3ffff */
.L_x_54:
        /* <DEDUP_REMOVED lines=14> */
.L_x_317:


//--------------------- .text._Z26final_computations_reducedPfS_S_S_Pii --------------------------
	.section	.text._Z26final_computations_reducedPfS_S_S_Pii,"ax",@progbits
	.align	128
        .global         _Z26final_computations_reducedPfS_S_S_Pii
        .type           _Z26final_computations_reducedPfS_S_S_Pii,@function
        .size           _Z26final_computations_reducedPfS_S_S_Pii,(.L_x_319 - _Z26final_computations_reducedPfS_S_S_Pii)
        .other          _Z26final_computations_reducedPfS_S_S_Pii,@"STO_CUDA_ENTRY STV_DEFAULT"
_Z26final_computations_reducedPfS_S_S_Pii:
.text._Z26final_computations_reducedPfS_S_S_Pii:
        /* <DEDUP_REMOVED lines=13> */
[----:B0-----:R-:W-:-:S04]  /*00d0*/  IMAD.WIDE R10, R3, 0x4, R10 ;  /* 0x00000004030a7825 */ /* 0x001fc800078e020a */
        /* <DEDUP_REMOVED lines=9> */
[----:B------:R-:W2:Y:S04]  /*0170*/  LDG.E R4, desc[UR4][R10.64] ;  /* 0x000000040a047981 */ /* 0x000ea8000c1e1900 */
[----:B------:R-:W3:Y:S01]  /*0180*/  LDG.E R0, desc[UR4][R6.64] ;  /* 0x0000000406007981 */ /* 0x000ee2000c1e1900 */
[----:B0-----:R-:W0:Y:S01]  /*0190*/  LDC.64 R12, c[0x0][0x388] ;  /* 0x0000e200ff0c7b82 */ /* 0x001e220000000a00 */
[----:B--2---:R-:W-:-:S05]  /*01a0*/  IMAD.WIDE R14, R4, 0x4, R8 ;  /* 0x00000004040e7825 */ /* 0x004fca00078e0208 */
[----:B------:R-:W3:Y:S02]  /*01b0*/  LDG.E R19, desc[UR4][R14.64+0x4] ;  /* 0x000004040e137981 */ /* 0x000ee4000c1e1900 */
[----:B---3--:R-:W-:-:S05]  /*01c0*/  FADD R19, -R0, R19 ;  /* 0x0000001300137221 */ /* 0x008fca0000000100 */
[----:B------:R1:W-:Y:S04]  /*01d0*/  STG.E desc[UR4][R14.64+0x4], R19 ;  /* 0x000004130e007986 */ /* 0x0003e8000c101904 */
[----:B------:R-:W2:Y:S04]  /*01e0*/  LDG.E R3, desc[UR4][R10.64+0x4] ;  /* 0x000004040a037981 */ /* 0x000ea8000c1e1900 */
[----:B------:R-:W3:Y:S01]  /*01f0*/  LDG.E R0, desc[UR4][R6.64+0x4] ;  /* 0x0000040406007981 */ /* 0x000ee2000c1e1900 */
[----:B--2---:R-:W-:-:S05]  /*0200*/  IMAD.WIDE R8, R3, 0x4, R8 ;  /* 0x0000000403087825 */ /* 0x004fca00078e0208 */
[----:B------:R-:W3:Y:S01]  /*0210*/  LDG.E R5, desc[UR4][R8.64+-0x4] ;  /* 0xfffffc0408057981 */ /* 0x000ee2000c1e1900 */
[----:B------:R-:W-:Y:S02]  /*0220*/  HFMA2 R17, -RZ, RZ, -2.6875, 0 ;  /* 0xc1600000ff117431 */ /* 0x000fe400000001ff */
[----:B0-----:R-:W-:-:S04]  /*0230*/  IMAD.WIDE R12, R4, 0x4, R12 ;  /* 0x00000004040c7825 */ /* 0x001fc800078e020c */
[----:B------:R-:W-:-:S05]  /*0240*/  VIADD R2, R4, 0x2 ;  /* 0x0000000204027836 */ /* 0x000fca0000000000 */
[----:B------:R-:W-:Y:S01]  /*0250*/  ISETP.GE.AND P0, PT, R2, R3, PT ;  /* 0x000000030200720c */ /* 0x000fe20003f06270 */
[----:B------:R-:W-:Y:S01]  /*0260*/  BSSY.RECONVERGENT B0, `(.L_x_55) ;  /* 0x000009a000007945 */ /* 0x000fe20003800200 */
[----:B---3--:R-:W-:-:S05]  /*0270*/  FADD R5, -R0, R5 ;  /* 0x0000000500057221 */ /* 0x008fca0000000100 */
[----:B------:R1:W-:Y:S04]  /*0280*/  STG.E desc[UR4][R8.64+-0x4], R5 ;  /* 0xfffffc0508007986 */ /* 0x0003e8000c101904 */
[----:B------:R1:W-:Y:S02]  /*0290*/  STG.E desc[UR4][R12.64+0x4], R17 ;  /* 0x000004110c007986 */ /* 0x0003e4000c101904 */
[----:B------:R-:W-:Y:S05]  /*02a0*/  @P0 BRA `(.L_x_56) ;  /* 0x0000000800540947 */ /* 0x000fea0003800000 */
[----:B-1----:R-:W-:Y:S01]  /*02b0*/  LOP3.LUT R5, R3, 0x2, RZ, 0x3c, !PT ;  /* 0x0000000203057812 */ /* 0x002fe200078e3cff */
[----:B------:R-:W-:Y:S01]  /*02c0*/  BSSY.RECONVERGENT B1, `(.L_x_57) ;  /* 0x0000029000017945 */ /* 0x000fe20003800200 */
[C---:B------:R-:W-:Y:S01]  /*02d0*/  VIADD R18, R4.reuse, 0x1 ;  /* 0x0000000104127836 */ /* 0x040fe20000000000 */
[----:B------:R-:W-:Y:S02]  /*02e0*/  MOV R0, 0xc1600000 ;  /* 0xc160000000007802 */ /* 0x000fe40000000f00 */
[----:B------:R-:W-:-:S04]  /*02f0*/  IADD3 R5, PT, PT, -R4, R5, RZ ;  /* 0x0000000504057210 */ /* 0x000fc80007ffe1ff */
[----:B------:R-:W-:-:S13]  /*0300*/  LOP3.LUT P0, R5, R5, 0x3, RZ, 0xc0, !PT ;  /* 0x0000000305057812 */ /* 0x000fda000780c0ff */
[----:B------:R-:W-:Y:S05]  /*0310*/  @!P0 BRA `(.L_x_58) ;  /* 0x00000000008c8947 */ /* 0x000fea0003800000 */
[----:B------:R-:W0:Y:S01]  /*0320*/  LDC.64 R10, c[0x0][0x390] ;  /* 0x0000e400ff0a7b82 */ /* 0x000e220000000a00 */
[----:B------:R-:W-:Y:S01]  /*0330*/  IMAD.MOV R12, RZ, RZ, -R5 ;  /* 0x000000ffff0c7224 */ /* 0x000fe200078e0a05 */
[----:B------:R-:W-:-:S06]  /*0340*/  MOV R0, 0xc1600000 ;  /* 0xc160000000007802 */ /* 0x000fcc0000000f00 */
[----:B------:R-:W1:Y:S08]  /*0350*/  LDC.64 R26, c[0x0][0x380] ;  /* 0x0000e000ff1a7b82 */ /* 0x000e700000000a00 */
[----:B------:R-:W2:Y:S02]  /*0360*/  LDC.64 R14, c[0x0][0x388] ;  /* 0x0000e200ff0e7b82 */ /* 0x000ea40000000a00 */
.L_x_62:
[----:B---3--:R-:W-:Y:S01]  /*0370*/  VIADD R5, R0, 0x1800000 ;  /* 0x0180000000057836 */ /* 0x008fe20000000000 */
[----:B------:R-:W-:Y:S01]  /*0380*/  BSSY.RECONVERGENT B2, `(.L_x_59) ;  /* 0x0000010000027945 */ /* 0x000fe20003800200 */
[----:B------:R-:W-:Y:S01]  /*0390*/  MOV R18, R2 ;  /* 0x0000000200127202 */ /* 0x000fe20000000f00 */
[C---:B--2---:R-:W-:Y:S02]  /*03a0*/  IMAD.WIDE R20, R2.reuse, 0x4, R14 ;  /* 0x0000000402147825 */ /* 0x044fe400078e020e */
[----:B------:R-:W-:Y:S02]  /*03b0*/  LOP3.LUT R5, R5, 0x7f800000, RZ, 0xc0, !PT ;  /* 0x7f80000005057812 */ /* 0x000fe400078ec0ff */
[C---:B0-----:R-:W-:Y:S02]  /*03c0*/  IMAD.WIDE R16, R2.reuse, 0x4, R10 ;  /* 0x0000000402107825 */ /* 0x041fe400078e020a */
[----:B------:R-:W-:Y:S02]  /*03d0*/  ISETP.GT.U32.AND P0, PT, R5, 0x1ffffff, PT ;  /* 0x01ffffff0500780c */ /* 0x000fe40003f04070 */
[----:B-1----:R-:W-:-:S11]  /*03e0*/  IMAD.WIDE R28, R2, 0x4, R26 ;  /* 0x00000004021c7825 */ /* 0x002fd600078e021a */
[----:B------:R-:W-:Y:S05]  /*03f0*/  @P0 BRA `(.L_x_60) ;  /* 0x0000000000100947 */ /* 0x000fea0003800000 */
[----:B------:R-:W-:-:S07]  /*0400*/  MOV R5, 0x420 ;  /* 0x0000042000057802 */ /* 0x000fce0000000f00 */
[----:B------:R-:W-:Y:S05]  /*0410*/  CALL.REL.NOINC `($__internal_2_$__cuda_sm20_rcp_rn_f32_slowpath) ;  /* 0x0000001000347944 */ /* 0x000fea0003c00000 */
[----:B------:R-:W-:Y:S01]  /*0420*/  IMAD.MOV.U32 R5, RZ, RZ, R0 ;  /* 0x000000ffff057224 */ /* 0x000fe200078e0000 */
[----:B------:R-:W-:Y:S06]  /*0430*/  BRA `(.L_x_61) ;  /* 0x0000000000107947 */ /* 0x000fec0003800000 */
.L_x_60:
[----:B------:R-:W0:Y:S02]  /*0440*/  MUFU.RCP R5, R0 ;  /* 0x0000000000057308 */ /* 0x000e240000001000 */
[----:B0-----:R-:W-:-:S04]  /*0450*/  FFMA R2, R5, R0, -1 ;  /* 0xbf80000005027423 */ /* 0x001fc80000000000 */
[----:B------:R-:W-:-:S04]  /*0460*/  FADD.FTZ R2, -R2, -RZ ;  /* 0x800000ff02027221 */ /* 0x000fc80000010100 */
[----:B------:R-:W-:-:S07]  /*0470*/  FFMA R5, R5, R2, R5 ;  /* 0x0000000205057223 */ /* 0x000fce0000000005 */
.L_x_61:
[----:B------:R-:W-:Y:S05]  /*0480*/  BSYNC.RECONVERGENT B2 ;  /* 0x0000000000027941 */ /* 0x000fea0003800200 */
.L_x_59:
[----:B------:R3:W-:Y:S04]  /*0490*/  STG.E desc[UR4][R28.64], R5 ;  /* 0x000000051c007986 */ /* 0x0007e8000c101904 */
[----:B------:R-:W2:Y:S04]  /*04a0*/  LDG.E R0, desc[UR4][R16.64] ;  /* 0x0000000410007981 */ /* 0x000ea8000c1e1900 */
[----:B------:R-:W2:Y:S02]  /*04b0*/  LDG.E R7, desc[UR4][R16.64+-0x4] ;  /* 0xfffffc0410077981 */ /* 0x000ea4000c1e1900 */
[----:B--2---:R-:W-:-:S05]  /*04c0*/  FFMA R7, R7, -R5, R0 ;  /* 0x8000000507077223 */ /* 0x004fca0000000000 */
[----:B------:R3:W-:Y:S04]  /*04d0*/  STG.E desc[UR4][R16.64], R7 ;  /* 0x0000000710007986 */ /* 0x0007e8000c101904 */
[----:B------:R-:W2:Y:S01]  /*04e0*/  LDG.E R0, desc[UR4][R28.64] ;  /* 0x000000041c007981 */ /* 0x000ea2000c1e1900 */
[----:B------:R-:W-:Y:S01]  /*04f0*/  IADD3 R12, PT, PT, R12, 0x1, RZ ;  /* 0x000000010c0c7810 */ /* 0x000fe20007ffe0ff */
[----:B------:R-:W-:-:S03]  /*0500*/  VIADD R2, R18, 0x1 ;  /* 0x0000000112027836 */ /* 0x000fc60000000000 */
[----:B------:R-:W-:Y:S01]  /*0510*/  ISETP.NE.AND P0, PT, R12, RZ, PT ;  /* 0x000000ff0c00720c */ /* 0x000fe20003f05270 */
[----:B--2---:R-:W-:-:S05]  /*0520*/  FADD R0, -R0, -14 ;  /* 0xc160000000007421 */ /* 0x004fca0000000100 */
[----:B------:R3:W-:Y:S07]  /*0530*/  STG.E desc[UR4][R20.64], R0 ;  /* 0x0000000014007986 */ /* 0x0007ee000c101904 */
[----:B------:R-:W-:Y:S05]  /*0540*/  @P0 BRA `(.L_x_62) ;  /* 0xfffffffc00880947 */ /* 0x000fea000383ffff */
.L_x_58:
[----:B------:R-:W-:Y:S05]  /*0550*/  BSYNC.RECONVERGENT B1 ;  /* 0x0000000000017941 */ /* 0x000fea0003800200 */
.L_x_57:
[----:B---3--:R-:W-:-:S04]  /*0560*/  IADD3 R5, PT, PT, R3, -0x3, -R4 ;  /* 0xfffffffd03057810 */ /* 0x008fc80007ffe804 */
[----:B------:R-:W-:-:S13]  /*0570*/  ISETP.GE.U32.AND P0, PT, R5, 0x3, PT ;  /* 0x000000030500780c */ /* 0x000fda0003f06070 */
[----:B------:R-:W-:Y:S05]  /*0580*/  @!P0 BRA `(.L_x_56) ;  /* 0x00000004009c8947 */ /* 0x000fea0003800000 */
[----:B------:R-:W0:Y:S01]  /*0590*/  LDC.64 R10, c[0x0][0x390] ;  /* 0x0000e400ff0a7b82 */ /* 0x000e220000000a00 */
[----:B------:R-:W-:-:S07]  /*05a0*/  IADD3 R25, PT, PT, -R3, R2, RZ ;  /* 0x0000000203197210 */ /* 0x000fce0007ffe1ff */
[----:B------:R-:W1:Y:S08]  /*05b0*/  LDC.64 R12, c[0x0][0x380] ;  /* 0x0000e000ff0c7b82 */ /* 0x000e700000000a00 */
[----:B------:R-:W2:Y:S02]  /*05c0*/  LDC.64 R14, c[0x0][0x388] ;  /* 0x0000e200ff0e7b82 */ /* 0x000ea40000000a00 */
.L_x_75:
[----:B------:R-:W-:Y:S01]  /*05d0*/  VIADD R5, R0, 0x1800000 ;  /* 0x0180000000057836 */ /* 0x000fe20000000000 */
[----:B------:R-:W-:Y:S01]  /*05e0*/  BSSY.RECONVERGENT B1, `(.L_x_63) ;  /* 0x000000d000017945 */ /* 0x000fe20003800200 */
[----:B------:R-:W-:-:S03]  /*05f0*/  IADD3 R26, PT, PT, R2, 0x3, RZ ;  /* 0x00000003021a7810 */ /* 0x000fc60007ffe0ff */
[----:B------:R-:W-:-:S04]  /*0600*/  LOP3.LUT R5, R5, 0x7f800000, RZ, 0xc0, !PT ;  /* 0x7f80000005057812 */ /* 0x000fc800078ec0ff */
[----:B------:R-:W-:-:S13]  /*0610*/  ISETP.GT.U32.AND P0, PT, R5, 0x1ffffff, PT ;  /* 0x01ffffff0500780c */ /* 0x000fda0003f04070 */
[----:B---3--:R-:W-:Y:S05]  /*0620*/  @P0 BRA `(.L_x_64) ;  /* 0x0000000000100947 */ /* 0x008fea0003800000 */
[----:B------:R-:W-:-:S07]  /*0630*/  MOV R5, 0x650 ;  /* 0x0000065000057802 */ /* 0x000fce0000000f00 */
[----:B012---:R-:W-:Y:S05]  /*0640*/  CALL.REL.NOINC `($__internal_2_$__cuda_sm20_rcp_rn_f32_slowpath) ;  /* 0x0000000c00a87944 */ /* 0x007fea0003c00000 */
[----:B------:R-:W-:Y:S01]  /*0650*/  IMAD.MOV.U32 R5, RZ, RZ, R0 ;  /* 0x000000ffff057224 */ /* 0x000fe200078e0000 */
[----:B------:R-:W-:Y:S06]  /*0660*/  BRA `(.L_x_65) ;  /* 0x0000000000107947 */ /* 0x000fec0003800000 */
.L_x_64:
[----:B------:R-:W3:Y:S02]  /*0670*/  MUFU.RCP R5, R0 ;  /* 0x0000000000057308 */ /* 0x000ee40000001000 */
[----:B---3--:R-:W-:-:S04]  /*0680*/  FFMA R6, R5, R0, -1 ;  /* 0xbf80000005067423 */ /* 0x008fc80000000000 */
[----:B------:R-:W-:-:S04]  /*0690*/  FADD.FTZ R6, -R6, -RZ ;  /* 0x800000ff06067221 */ /* 0x000fc80000010100 */
[----:B------:R-:W-:-:S07]  /*06a0*/  FFMA R5, R5, R6, R5 ;  /* 0x0000000605057223 */ /* 0x000fce0000000005 */
.L_x_65:
[----:B------:R-:W-:Y:S05]  /*06b0*/  BSYNC.RECONVERGENT B1 ;  /* 0x0000000000017941 */ /* 0x000fea0003800200 */
.L_x_63:
[----:B-1----:R-:W-:-:S04]  /*06c0*/  IMAD.WIDE R16, R2, 0x4, R12 ;  /* 0x0000000402107825 */ /* 0x002fc800078e020c */
[--C-:B0-----:R-:W-:Y:S01]  /*06d0*/  IMAD.WIDE R6, R18, 0x4, R10.reuse ;  /* 0x0000000412067825 */ /* 0x101fe200078e020a */
[----:B------:R0:W-:Y:S03]  /*06e0*/  STG.E desc[UR4][R16.64], R5 ;  /* 0x0000000510007986 */ /* 0x0001e6000c101904 */
[----:B------:R-:W-:Y:S02]  /*06f0*/  IMAD.WIDE R18, R2, 0x4, R10 ;  /* 0x0000000402127825 */ /* 0x000fe400078e020a */
[----:B------:R-:W3:Y:S04]  /*0700*/  LDG.E R7, desc[UR4][R6.64] ;  /* 0x0000000406077981 */ /* 0x000ee8000c1e1900 */
[----:B------:R-:W3:Y:S02]  /*0710*/  LDG.E R0, desc[UR4][R18.64] ;  /* 0x0000000412007981 */ /* 0x000ee4000c1e1900 */
[----:B---3--:R-:W-:-:S05]  /*0720*/  FFMA R23, R7, -R5, R0 ;  /* 0x8000000507177223 */ /* 0x008fca0000000000 */
[----:B------:R0:W-:Y:S04]  /*0730*/  STG.E desc[UR4][R18.64], R23 ;  /* 0x0000001712007986 */ /* 0x0001e8000c101904 */
[----:B------:R-:W3:Y:S01]  /*0740*/  LDG.E R0, desc[UR4][R16.64] ;  /* 0x0000000410007981 */ /* 0x000ee2000c1e1900 */
[----:B--2---:R-:W-:Y:S01]  /*0750*/  IMAD.WIDE R20, R2, 0x4, R14 ;  /* 0x0000000402147825 */ /* 0x004fe200078e020e */
[----:B------:R-:W-:Y:S03]  /*0760*/  BSSY.RECONVERGENT B1, `(.L_x_66) ;  /* 0x000000f000017945 */ /* 0x000fe60003800200 */
[----:B---3--:R-:W-:-:S05]  /*0770*/  FADD R27, -R0, -14 ;  /* 0xc1600000001b7421 */ /* 0x008fca0000000100 */
[----:B------:R-:W-:Y:S01]  /*0780*/  IADD3 R0, PT, PT, R27, 0x1800000, RZ ;  /* 0x018000001b007810 */ /* 0x000fe20007ffe0ff */
[----:B------:R0:W-:Y:S03]  /*0790*/  STG.E desc[UR4][R20.64], R27 ;  /* 0x0000001b14007986 */ /* 0x0001e6000c101904 */
[----:B------:R-:W-:-:S04]  /*07a0*/  LOP3.LUT R0, R0, 0x7f800000, RZ, 0xc0, !PT ;  /* 0x7f80000000007812 */ /* 0x000fc800078ec0ff */
[----:B------:R-:W-:-:S13]  /*07b0*/  ISETP.GT.U32.AND P0, PT, R0, 0x1ffffff, PT ;  /* 0x01ffffff0000780c */ /* 0x000fda0003f04070 */
[----:B0-----:R-:W-:Y:S05]  /*07c0*/  @P0 BRA `(.L_x_67) ;  /* 0x0000000000100947 */ /* 0x001fea0003800000 */
[----:B------:R-:W-:Y:S01]  /*07d0*/  IMAD.MOV.U32 R0, RZ, RZ, R27 ;  /* 0x000000ffff007224 */ /* 0x000fe200078e001b */
[----:B------:R-:W-:-:S07]  /*07e0*/  MOV R5, 0x800 ;  /* 0x0000080000057802 */ /* 0x000fce0000000f00 */
[----:B------:R-:W-:Y:S05]  /*07f0*/  CALL.REL.NOINC `($__internal_2_$__cuda_sm20_rcp_rn_f32_slowpath) ;  /* 0x0000000c003c7944 */ /* 0x000fea0003c00000 */
[----:B------:R-:W-:Y:S05]  /*0800*/  BRA `(.L_x_68) ;  /* 0x0000000000107947 */ /* 0x000fea0003800000 */
.L_x_67:
[----:B------:R-:W0:Y:S02]  /*0810*/  MUFU.RCP R0, R27 ;  /* 0x0000001b00007308 */ /* 0x000e240000001000 */
[----:B0-----:R-:W-:-:S04]  /*0820*/  FFMA R5, R27, R0, -1 ;  /* 0xbf8000001b057423 */ /* 0x001fc80000000000 */
[----:B------:R-:W-:-:S04]  /*0830*/  FADD.FTZ R5, -R5, -RZ ;  /* 0x800000ff05057221 */ /* 0x000fc80000010100 */
[----:B------:R-:W-:-:S07]  /*0840*/  FFMA R0, R0, R5, R0 ;  /* 0x0000000500007223 */ /* 0x000fce0000000000 */
.L_x_68:
[----:B------:R-:W-:Y:S05]  /*0850*/  BSYNC.RECONVERGENT B1 ;  /* 0x0000000000017941 */ /* 0x000fea0003800200 */
.L_x_66:
[----:B------:R0:W-:Y:S04]  /*0860*/  STG.E desc[UR4][R16.64+0x4], R0 ;  /* 0x0000040010007986 */ /* 0x0001e8000c101904 */
[----:B------:R-:W2:Y:S04]  /*0870*/  LDG.E R5, desc[UR4][R18.64+0x4] ;  /* 0x0000040412057981 */ /* 0x000ea8000c1e1900 */
[----:B------:R-:W2:Y:S02]  /*0880*/  LDG.E R6, desc[UR4][R18.64] ;  /* 0x0000000412067981 */ /* 0x000ea4000c1e1900 */
[----:B--2---:R-:W-:-:S05]  /*0890*/  FFMA R5, R6, -R0, R5 ;  /* 0x8000000006057223 */ /* 0x004fca0000000005 */
[----:B------:R0:W-:Y:S04]  /*08a0*/  STG.E desc[UR4][R18.64+0x4], R5 ;  /* 0x0000040512007986 */ /* 0x0001e8000c101904 */
[----:B------:R-:W2:Y:S01]  /*08b0*/  LDG.E R6, desc[UR4][R16.64+0x4] ;  /* 0x0000040410067981 */ /* 0x000ea2000c1e1900 */
[----:B------:R-:W-:Y:S01]  /*08c0*/  BSSY.RECONVERGENT B1, `(.L_x_69) ;  /* 0x000000f000017945 */ /* 0x000fe20003800200 */
[----:B--2---:R-:W-:-:S05]  /*08d0*/  FADD R7, -R6, -14 ;  /* 0xc160000006077421 */ /* 0x004fca0000000100 */
        /* <DEDUP_REMOVED lines=9> */
.L_x_70:
[----:B------:R-:W0:Y:S02]  /*0970*/  MUFU.RCP R0, R7 ;  /* 0x0000000700007308 */ /* 0x000e240000001000 */
[----:B0-----:R-:W-:-:S04]  /*0980*/  FFMA R5, R7, R0, -1 ;  /* 0xbf80000007057423 */ /* 0x001fc80000000000 */
[----:B------:R-:W-:-:S04]  /*0990*/  FADD.FTZ R5, -R5, -RZ ;  /* 0x800000ff05057221 */ /* 0x000fc80000010100 */
[----:B------:R-:W-:-:S07]  /*09a0*/  FFMA R0, R0, R5, R0 ;  /* 0x0000000500007223 */ /* 0x000fce0000000000 */
.L_x_71:
[----:B------:R-:W-:Y:S05]  /*09b0*/  BSYNC.RECONVERGENT B1 ;  /* 0x0000000000017941 */ /* 0x000fea0003800200 */
.L_x_69:
        /* <DEDUP_REMOVED lines=16> */
[----:B------:R-:W-:Y:S01]  /*0ac0*/  MOV R5, R0 ;  /* 0x0000000000057202 */ /* 0x000fe20000000f00 */
[----:B------:R-:W-:Y:S06]  /*0ad0*/  BRA `(.L_x_74) ;  /* 0x0000000000107947 */ /* 0x000fec0003800000 */
.L_x_73:
[----:B------:R-:W0:Y:S02]  /*0ae0*/  MUFU.RCP R5, R7 ;  /* 0x0000000700057308 */ /* 0x000e240000001000 */
[----:B0-----:R-:W-:-:S04]  /*0af0*/  FFMA R0, R7, R5, -1 ;  /* 0xbf80000007007423 */ /* 0x001fc80000000005 */
[----:B------:R-:W-:-:S04]  /*0b00*/  FADD.FTZ R0, -R0, -RZ ;  /* 0x800000ff00007221 */ /* 0x000fc80000010100 */
[----:B------:R-:W-:-:S07]  /*0b10*/  FFMA R5, R5, R0, R5 ;  /* 0x0000000005057223 */ /* 0x000fce0000000005 */
.L_x_74:
[----:B------:R-:W-:Y:S05]  /*0b20*/  BSYNC.RECONVERGENT B1 ;  /* 0x0000000000017941 */ /* 0x000fea0003800200 */
.L_x_72:
[----:B------:R-:W-:Y:S04]  /*0b30*/  STG.E desc[UR4][R16.64+0xc], R5 ;  /* 0x00000c0510007986 */ /* 0x000fe8000c101904 */
[----:B------:R-:W2:Y:S04]  /*0b40*/  LDG.E R0, desc[UR4][R18.64+0xc] ;  /* 0x00000c0412007981 */ /* 0x000ea8000c1e1900 */
[----:B------:R-:W2:Y:S02]  /*0b50*/  LDG.E R7, desc[UR4][R18.64+0x8] ;  /* 0x0000080412077981 */ /* 0x000ea4000c1e1900 */
[----:B--2---:R-:W-:-:S05]  /*0b60*/  FFMA R7, R7, -R5, R0 ;  /* 0x8000000507077223 */ /* 0x004fca0000000000 */
[----:B------:R0:W-:Y:S04]  /*0b70*/  STG.E desc[UR4][R18.64+0xc], R7 ;  /* 0x00000c0712007986 */ /* 0x0001e8000c101904 */
[----:B------:R-:W2:Y:S01]  /*0b80*/  LDG.E R0, desc[UR4][R16.64+0xc] ;  /* 0x00000c0410007981 */ /* 0x000ea2000c1e1900 */
[----:B------:R-:W-:Y:S01]  /*0b90*/  VIADD R25, R25, 0x4 ;  /* 0x0000000419197836 */ /* 0x000fe20000000000 */
[----:B------:R-:W-:-:S04]  /*0ba0*/  IADD3 R2, PT, PT, R2, 0x4, RZ ;  /* 0x0000000402027810 */ /* 0x000fc80007ffe0ff */
[----:B------:R-:W-:Y:S01]  /*0bb0*/  ISETP.NE.AND P0, PT, R25, RZ, PT ;  /* 0x000000ff1900720c */ /* 0x000fe20003f05270 */
[----:B0-----:R-:W-:Y:S02]  /*0bc0*/  IMAD.MOV.U32 R18, RZ, RZ, R26 ;  /* 0x000000ffff127224 */ /* 0x001fe400078e001a */
[----:B--2---:R-:W-:-:S05]  /*0bd0*/  FADD R0, -R0, -14 ;  /* 0xc160000000007421 */ /* 0x004fca0000000100 */
[----:B------:R3:W-:Y:S05]  /*0be0*/  STG.E desc[UR4][R20.64+0xc], R0 ;  /* 0x00000c0014007986 */ /* 0x0007ea000c101904 */
[----:B------:R-:W-:Y:S05]  /*0bf0*/  @P0 BRA `(.L_x_75) ;  /* 0xfffffff800740947 */ /* 0x000fea000383ffff */
.L_x_56:
[----:B------:R-:W-:Y:S05]  /*0c00*/  BSYNC.RECONVERGENT B0 ;  /* 0x0000000000007941 */ /* 0x000fea0003800200 */
.L_x_55:
[----:B------:R-:W0:Y:S01]  /*0c10*/  LDC.64 R6, c[0x0][0x388] ;  /* 0x0000e200ff067b82 */ /* 0x000e220000000a00 */
[----:B-1----:R-:W2:Y:S01]  /*0c20*/  LDG.E R5, desc[UR4][R8.64+-0x4] ;  /* 0xfffffc0408057981 */ /* 0x002ea2000c1e1900 */
[----:B0-----:R-:W-:-:S05]  /*0c30*/  IMAD.WIDE R6, R3, 0x4, R6 ;  /* 0x0000000403067825 */ /* 0x001fca00078e0206 */
[----:B---3--:R-:W3:Y:S01]  /*0c40*/  LDG.E R0, desc[UR4][R6.64+-0x4] ;  /* 0xfffffc0406007981 */ /* 0x008ee2000c1e1900 */
        /* <DEDUP_REMOVED lines=10> */
[----:B------:R-:W-:Y:S05]  /*0cf0*/  CALL.REL.NOINC `($__internal_3_$__cuda_sm3x_div_rn_noftz_f32_slowpath) ;  /* 0x0000000800d07944 */ /* 0x000fea0003c00000 */
[----:B------:R-:W-:-:S07]  /*0d00*/  MOV R11, R17 ;  /* 0x00000011000b7202 */ /* 0x000fce0000000f00 */
.L_x_77:
[----:B------:R-:W-:Y:S05]  /*0d10*/  BSYNC.RECONVERGENT B0 ;  /* 0x0000000000007941 */ /* 0x000fea0003800200 */
.L_x_76:
[----:B------:R-:W-:Y:S01]  /*0d20*/  VIADD R15, R3, 0xfffffffe ;  /* 0xfffffffe030f7836 */ /* 0x000fe20000000000 */
[----:B------:R0:W-:Y:S04]  /*0d30*/  STG.E desc[UR4][R8.64+-0x4], R11 ;  /* 0xfffffc0b08007986 */ /* 0x0001e8000c101904 */
[----:B------:R-:W-:-:S13]  /*0d40*/  ISETP.GT.AND P0, PT, R15, R4, PT ;  /* 0x000000040f00720c */ /* 0x000fda0003f04270 */
[----:B0-----:R-:W-:Y:S05]  /*0d50*/  @!P0 EXIT ;  /* 0x000000000000894d */ /* 0x001fea0003800000 */
[----:B------:R-:W-:Y:S01]  /*0d60*/  LOP3.LUT R5, R3, 0x2, RZ, 0x3c, !PT ;  /* 0x0000000203057812 */ /* 0x000fe200078e3cff */
[----:B------:R-:W-:Y:S03]  /*0d70*/  BSSY.RECONVERGENT B0, `(.L_x_78) ;  /* 0x0000025000007945 */ /* 0x000fe60003800200 */
[----:B------:R-:W-:-:S04]  /*0d80*/  IADD3 R5, PT, PT, -R4, R5, RZ ;  /* 0x0000000504057210 */ /* 0x000fc80007ffe1ff */
[----:B------:R-:W-:-:S13]  /*0d90*/  LOP3.LUT P0, R20, R5, 0x3, RZ, 0xc0, !PT ;  /* 0x0000000305147812 */ /* 0x000fda000780c0ff */
[----:B------:R-:W-:Y:S05]  /*0da0*/  @!P0 BRA `(.L_x_79) ;  /* 0x0000000000848947 */ /* 0x000fea0003800000 */
[----:B------:R-:W0:Y:S01]  /*0db0*/  LDC.64 R6, c[0x0][0x390] ;  /* 0x0000e400ff067b82 */ /* 0x000e220000000a00 */
[----:B------:R-:W-:Y:S01]  /*0dc0*/  BSSY.RECONVERGENT B1, `(.L_x_80) ;  /* 0x000001e000017945 */ /* 0x000fe20003800200 */
[----:B------:R-:W-:Y:S01]  /*0dd0*/  IMAD.MOV.U32 R5, RZ, RZ, R11 ;  /* 0x000000ffff057224 */ /* 0x000fe200078e000b */
[----:B------:R-:W-:Y:S01]  /*0de0*/  IADD3 R20, PT, PT, -R20, RZ, RZ ;  /* 0x000000ff14147210 */ /* 0x000fe20007ffe1ff */
[----:B------:R-:W-:-:S04]  /*0df0*/  IMAD.MOV.U32 R2, RZ, RZ, R3 ;  /* 0x000000ffff027224 */ /* 0x000fc800078e0003 */
[----:B------:R-:W1:Y:S03]  /*0e00*/  LDC.64 R8, c[0x0][0x388] ;  /* 0x0000e200ff087b82 */ /* 0x000e660000000a00 */
.L_x_83:
[----:B-1----:R-:W-:-:S06]  /*0e10*/  IMAD.WIDE R12, R15, 0x4, R8 ;  /* 0x000000040f0c7825 */ /* 0x002fcc00078e0208 */
[----:B--2---:R-:W2:Y:S01]  /*0e20*/  LDG.E R12, desc[UR4][R12.64] ;  /* 0x000000040c0c7981 */ /* 0x004ea2000c1e1900 */
[----:B0-----:R-:W-:-:S05]  /*0e30*/  IMAD.WIDE R10, R15, 0x4, R6 ;  /* 0x000000040f0a7825 */ /* 0x001fca00078e0206 */
[----:B------:R-:W3:Y:S01]  /*0e40*/  LDG.E R0, desc[UR4][R10.64] ;  /* 0x000000040a007981 */ /* 0x000ee2000c1e1900 */
[----:B------:R-:W-:Y:S01]  /*0e50*/  IADD3 R20, PT, PT, R20, 0x1, RZ ;  /* 0x0000000114147810 */ /* 0x000fe20007ffe0ff */
[----:B------:R-:W-:Y:S03]  /*0e60*/  BSSY.RECONVERGENT B2, `(.L_x_81) ;  /* 0x000000e000027945 */ /* 0x000fe60003800200 */
[----:B------:R-:W-:Y:S01]  /*0e70*/  ISETP.NE.AND P2, PT, R20, RZ, PT ;  /* 0x000000ff1400720c */ /* 0x000fe20003f45270 */
[----:B--2---:R-:W0:Y:S01]  /*0e80*/  MUFU.RCP R14, R12 ;  /* 0x0000000c000e7308 */ /* 0x004e220000001000 */
[----:B---3--:R-:W-:-:S07]  /*0e90*/  FADD R5, R0, -R5 ;  /* 0x8000000500057221 */ /* 0x008fce0000000000 */
[----:B------:R-:W1:Y:S01]  /*0ea0*/  FCHK P0, R5, R12 ;  /* 0x0000000c05007302 */ /* 0x000e620000000000 */
[----:B0-----:R-:W-:-:S04]  /*0eb0*/  FFMA R17, -R12, R14, 1 ;  /* 0x3f8000000c117423 */ /* 0x001fc8000000010e */
[----:B------:R-:W-:-:S04]  /*0ec0*/  FFMA R14, R14, R17, R14 ;  /* 0x000000110e0e7223 */ /* 0x000fc8000000000e */
[----:B------:R-:W-:-:S04]  /*0ed0*/  FFMA R17, R5, R14, RZ ;  /* 0x0000000e05117223 */ /* 0x000fc800000000ff */
[----:B------:R-:W-:-:S04]  /*0ee0*/  FFMA R0, -R12, R17, R5 ;  /* 0x000000110c007223 */ /* 0x000fc80000000105 */
[----:B------:R-:W-:Y:S01]  /*0ef0*/  FFMA R17, R14, R0, R17 ;  /* 0x000000000e117223 */ /* 0x000fe20000000011 */
[----:B-1----:R-:W-:Y:S06]  /*0f00*/  @!P0 BRA `(.L_x_82) ;  /* 0x00000000000c8947 */ /* 0x002fec0003800000 */
[----:B------:R-:W-:Y:S01]  /*0f10*/  IMAD.MOV.U32 R0, RZ, RZ, R12 ;  /* 0x000000ffff007224 */ /* 0x000fe200078e000c */
[----:B------:R-:W-:-:S07]  /*0f20*/  MOV R12, 0xf40 ;  /* 0x00000f40000c7802 */ /* 0x000fce0000000f00 */
[----:B------:R-:W-:Y:S05]  /*0f30*/  CALL.REL.NOINC `($__internal_3_$__cuda_sm3x_div_rn_noftz_f32_slowpath) ;  /* 0x0000000800407944 */ /* 0x000fea0003c00000 */
.L_x_82:
[----:B------:R-:W-:Y:S05]  /*0f40*/  BSYNC.RECONVERGENT B2 ;  /* 0x0000000000027941 */ /* 0x000fea0003800200 */
.L_x_81:
[----:B------:R2:W-:Y:S01]  /*0f50*/  STG.E desc[UR4][R10.64], R17 ;  /* 0x000000110a007986 */ /* 0x0005e2000c101904 */
[----:B------:R-:W-:Y:S01]  /*0f60*/  IADD3 R15, PT, PT, R15, -0x1, RZ ;  /* 0xffffffff0f0f7810 */ /* 0x000fe20007ffe0ff */
[----:B------:R-:W-:Y:S01]  /*0f70*/  VIADD R2, R2, 0xffffffff ;  /* 0xffffffff02027836 */ /* 0x000fe20000000000 */
[----:B------:R-:W-:Y:S01]  /*0f80*/  MOV R5, R17 ;  /* 0x0000001100057202 */ /* 0x000fe20000000f00 */
[----:B------:R-:W-:Y:S06]  /*0f90*/  @P2 BRA `(.L_x_83) ;  /* 0xfffffffc009c2947 */ /* 0x000fec000383ffff */
[----:B------:R-:W-:Y:S05]  /*0fa0*/  BSYNC.RECONVERGENT B1 ;  /* 0x0000000000017941 */ /* 0x000fea0003800200 */
.L_x_80:
[----:B------:R-:W-:-:S07]  /*0fb0*/  VIADD R15, R2, 0xfffffffe ;  /* 0xfffffffe020f7836 */ /* 0x000fce0000000000 */
.L_x_79:
[----:B------:R-:W-:Y:S05]  /*0fc0*/  BSYNC.RECONVERGENT B0 ;  /* 0x0000000000007941 */ /* 0x000fea0003800200 */
.L_x_78:
[----:B------:R-:W0:Y:S01]  /*0fd0*/  LDC.64 R8, c[0x0][0x390] ;  /* 0x0000e400ff087b82 */ /* 0x000e220000000a00 */
[----:B------:R-:W-:-:S04]  /*0fe0*/  IADD3 R3, PT, PT, R3, -0x3, -R4 ;  /* 0xfffffffd03037810 */ /* 0x000fc80007ffe804 */
[----:B------:R-:W-:-:S03]  /*0ff0*/  ISETP.GE.U32.AND P0, PT, R3, 0x3, PT ;  /* 0x000000030300780c */ /* 0x000fc60003f06070 */
[----:B------:R-:W1:Y:S10]  /*1000*/  LDC.64 R6, c[0x0][0x388] ;  /* 0x0000e200ff067b82 */ /* 0x000e740000000a00 */
[----:B------:R-:W-:Y:S05]  /*1010*/  @!P0 EXIT ;  /* 0x000000000000894d */ /* 0x000fea0003800000 */
.L_x_92:
[----:B-1----:R-:W-:-:S05]  /*1020*/  IMAD.WIDE R2, R15, 0x4, R6 ;  /* 0x000000040f027825 */ /* 0x002fca00078e0206 */
[----:B---3--:R-:W3:Y:S01]  /*1030*/  LDG.E R14, desc[UR4][R2.64] ;  /* 0x00000004020e7981 */ /* 0x008ee2000c1e1900 */
[----:B0-2---:R-:W-:-:S05]  /*1040*/  IMAD.WIDE R10, R15, 0x4, R8 ;  /* 0x000000040f0a7825 */ /* 0x005fca00078e0208 */
[----:B------:R-:W2:Y:S04]  /*1050*/  LDG.E R5, desc[UR4][R10.64] ;  /* 0x000000040a057981 */ /* 0x000ea8000c1e1900 */
[----:B------:R-:W2:Y:S01]  /*1060*/  LDG.E R0, desc[UR4][R10.64+0x4] ;  /* 0x000004040a007981 */ /* 0x000ea2000c1e1900 */
[----:B------:R-:W-:Y:S01]  /*1070*/  IADD3 R15, PT, PT, R15, -0x4, RZ ;  /* 0xfffffffc0f0f7810 */ /* 0x000fe20007ffe0ff */
[----:B------:R-:W-:Y:S03]  /*1080*/  BSSY.RECONVERGENT B0, `(.L_x_84) ;  /* 0x000000f000007945 */ /* 0x000fe60003800200 */
[----:B------:R-:W-:Y:S01]  /*1090*/  ISETP.GT.AND P2, PT, R15, R4, PT ;  /* 0x000000040f00720c */ /* 0x000fe20003f44270 */
[----:B---3--:R-:W0:Y:S01]  /*10a0*/  MUFU.RCP R12, R14 ;  /* 0x0000000e000c7308 */ /* 0x008e220000001000 */
[----:B--2---:R-:W-:-:S07]  /*10b0*/  FADD R5, R5, -R0 ;  /* 0x8000000005057221 */ /* 0x004fce0000000000 */
        /* <DEDUP_REMOVED lines=10> */
[----:B------:R-:W-:-:S07]  /*1160*/  MOV R13, R17 ;  /* 0x00000011000d7202 */ /* 0x000fce0000000f00 */
.L_x_85:
[----:B------:R-:W-:Y:S05]  /*1170*/  BSYNC.RECONVERGENT B0 ;  /* 0x0000000000007941 */ /* 0x000fea0003800200 */
.L_x_84:
[----:B------:R0:W-:Y:S04]  /*1180*/  STG.E desc[UR4][R10.64], R13 ;  /* 0x0000000d0a007986 */ /* 0x0001e8000c101904 */
[----:B------:R-:W2:Y:S04]  /*1190*/  LDG.E R14, desc[UR4][R2.64+-0x4] ;  /* 0xfffffc04020e7981 */ /* 0x000ea8000c1e1900 */
[----:B------:R-:W3:Y:S01]  /*11a0*/  LDG.E R0, desc[UR4][R10.64+-0x4] ;  /* 0xfffffc040a007981 */ /* 0x000ee2000c1e1900 */
[----:B------:R-:W-:Y:S01]  /*11b0*/  BSSY.RECONVERGENT B0, `(.L_x_86) ;  /* 0x000000d000007945 */ /* 0x000fe20003800200 */
[----:B--2---:R-:W1:Y:S01]  /*11c0*/  MUFU.RCP R12, R14 ;  /* 0x0000000e000c7308 */ /* 0x004e620000001000 */
[----:B---3--:R-:W-:-:S07]  /*11d0*/  FADD R5, R0, -R13 ;  /* 0x8000000d00057221 */ /* 0x008fce0000000000 */
        /* <DEDUP_REMOVED lines=9> */
[----:B------:R-:W-:Y:S05]  /*1270*/  CALL.REL.NOINC `($__internal_3_$__cuda_sm3x_div_rn_noftz_f32_slowpath) ;  /* 0x0000000400707944 */ /* 0x000fea0003c00000 */
.L_x_87:
[----:B------:R-:W-:Y:S05]  /*1280*/  BSYNC.RECONVERGENT B0 ;  /* 0x0000000000007941 */ /* 0x000fea0003800200 */
.L_x_86:
        /* <DEDUP_REMOVED lines=15> */
[----:B------:R-:W-:Y:S05]  /*1380*/  CALL.REL.NOINC `($__internal_3_$__cuda_sm3x_div_rn_noftz_f32_slowpath) ;  /* 0x00000004002c7944 */ /* 0x000fea0003c00000 */
[----:B------:R-:W-:-:S07]  /*1390*/  IMAD.MOV.U32 R13, RZ, RZ, R17 ;  /* 0x000000ffff0d7224 */ /* 0x000fce00078e0011 */
.L_x_89:
[----:B------:R-:W-:Y:S05]  /*13a0*/  BSYNC.RECONVERGENT B0 ;  /* 0x0000000000007941 */ /* 0x000fea0003800200 */
.L_x_88:
        /* <DEDUP_REMOVED lines=16> */
.L_x_91:
[----:B------:R-:W-:Y:S05]  /*14b0*/  BSYNC.RECONVERGENT B0 ;  /* 0x0000000000007941 */ /* 0x000fea0003800200 */
.L_x_90:
[----:B------:R3:W-:Y:S01]  /*14c0*/  STG.E desc[UR4][R10.64+-0xc], R17 ;  /* 0xfffff4110a007986 */ /* 0x0007e2000c101904 */
[----:B------:R-:W-:Y:S05]  /*14d0*/  @P2 BRA `(.L_x_92) ;  /* 0xfffffff800d02947 */ /* 0x000fea000383ffff */
[----:B------:R-:W-:Y:S05]  /*14e0*/  EXIT ;  /* 0x000000000000794d */ /* 0x000fea0003800000 */
        .weak           $__internal_2_$__cuda_sm20_rcp_rn_f32_slowpath
        .type           $__internal_2_$__cuda_sm20_rcp_rn_f32_slowpath,@function
        .size           $__internal_2_$__cuda_sm20_rcp_rn_f32_slowpath,($__internal_3_$__cuda_sm3x_div_rn_noftz_f32_slowpath - $__internal_2_$__cuda_sm20_rcp_rn_f32_slowpath)
$__internal_2_$__cuda_sm20_rcp_rn_f32_slowpath:
[----:B------:R-:W-:Y:S01]  /*14f0*/  IMAD.SHL.U32 R6, R0, 0x2, RZ ;  /* 0x0000000200067824 */ /* 0x000fe200078e00ff */
[----:B------:R-:W-:Y:S04]  /*1500*/  BSSY.RECONVERGENT B3, `(.L_x_93) ;  /* 0x0000030000037945 */ /* 0x000fe80003800200 */
[----:B------:R-:W-:-:S04]  /*1510*/  SHF.R.U32.HI R6, RZ, 0x18, R6 ;  /* 0x00000018ff067819 */ /* 0x000fc80000011606 */
[----:B------:R-:W-:-:S13]  /*1520*/  ISETP.NE.U32.AND P0, PT, R6, RZ, PT ;  /* 0x000000ff0600720c */ /* 0x000fda0003f05070 */
[----:B------:R-:W-:Y:S05]  /*1530*/  @P0 BRA `(.L_x_94) ;  /* 0x0000000000280947 */ /* 0x000fea0003800000 */
[----:B------:R-:W-:-:S04]  /*1540*/  SHF.L.U32 R6, R0, 0x1, RZ ;  /* 0x0000000100067819 */ /* 0x000fc800000006ff */
[----:B------:R-:W-:-:S13]  /*1550*/  ISETP.NE.AND P0, PT, R6, RZ, PT ;  /* 0x000000ff0600720c */ /* 0x000fda0003f05270 */
[----:B------:R-:W-:Y:S02]  /*1560*/  @P0 FFMA R7, R0, 1.84467440737095516160e+19, RZ ;  /* 0x5f80000000070823 */ /* 0x000fe400000000ff */
[----:B------:R-:W-:Y:S08]  /*1570*/  @!P0 MUFU.RCP R0, R0 ;  /* 0x0000000000008308 */ /* 0x000ff00000001000 */
[----:B------:R-:W0:Y:S02]  /*1580*/  @P0 MUFU.RCP R6, R7 ;  /* 0x0000000700060308 */ /* 0x000e240000001000 */
[----:B0-----:R-:W-:-:S04]  /*1590*/  @P0 FFMA R7, R7, R6, -1 ;  /* 0xbf80000007070423 */ /* 0x001fc80000000006 */
[----:B------:R-:W-:-:S04]  /*15a0*/  @P0 FADD.FTZ R7, -R7, -RZ ;  /* 0x800000ff07070221 */ /* 0x000fc80000010100 */
[----:B------:R-:W-:-:S04]  /*15b0*/  @P0 FFMA R7, R6, R7, R6 ;  /* 0x0000000706070223 */ /* 0x000fc80000000006 */
[----:B------:R-:W-:Y:S01]  /*15c0*/  @P0 FFMA R0, R7, 1.84467440737095516160e+19, RZ ;  /* 0x5f80000007000823 */ /* 0x000fe200000000ff */
[----:B------:R-:W-:Y:S06]  /*15d0*/  BRA `(.L_x_95) ;  /* 0x0000000000887947 */ /* 0x000fec0003800000 */
.L_x_94:
[----:B------:R-:W-:-:S05]  /*15e0*/  VIADD R7, R6, 0xffffff03 ;  /* 0xffffff0306077836 */ /* 0x000fca0000000000 */
[----:B------:R-:W-:-:S13]  /*15f0*/  ISETP.GT.U32.AND P0, PT, R7, 0x1, PT ;  /* 0x000000010700780c */ /* 0x000fda0003f04070 */
[----:B------:R-:W-:Y:S05]  /*1600*/  @P0 BRA `(.L_x_96) ;  /* 0x0000000000780947 */ /* 0x000fea0003800000 */
[----:B------:R-:W-:Y:S01]  /*1610*/  LOP3.LUT R22, R0, 0x7fffff, RZ, 0xc0, !PT ;  /* 0x007fffff00167812 */ /* 0x000fe200078ec0ff */
[----:B------:R-:W-:-:S03]  /*1620*/  VIADD R6, R6, 0xffffff04 ;  /* 0xffffff0406067836 */ /* 0x000fc60000000000 */
[----:B------:R-:W-:-:S04]  /*1630*/  LOP3.LUT R22, R22, 0x3f800000, RZ, 0xfc, !PT ;  /* 0x3f80000016167812 */ /* 0x000fc800078efcff */
[----:B------:R-:W0:Y:S02]  /*1640*/  MUFU.RCP R23, R22 ;  /* 0x0000001600177308 */ /* 0x000e240000001000 */
[----:B0-----:R-:W-:-:S04]  /*1650*/  FFMA R24, R22, R23, -1 ;  /* 0xbf80000016187423 */ /* 0x001fc80000000017 */
[----:B------:R-:W-:-:S04]  /*1660*/  FADD.FTZ R24, -R24, -RZ ;  /* 0x800000ff18187221 */ /* 0x000fc80000010100 */
[CCC-:B------:R-:W-:Y:S01]  /*1670*/  FFMA.RM R22, R23.reuse, R24.reuse, R23.reuse ;  /* 0x0000001817167223 */ /* 0x1c0fe20000004017 */
[----:B------:R-:W-:Y:S01]  /*1680*/  FFMA.RP R23, R23, R24, R23 ;  /* 0x0000001817177223 */ /* 0x000fe20000008017 */
[----:B------:R-:W-:-:S04]  /*1690*/  HFMA2 R24, -RZ, RZ, 0, 1.78813934326171875e-07 ;  /* 0x00000003ff187431 */ /* 0x000fc800000001ff */
[C---:B------:R-:W-:Y:S02]  /*16a0*/  FSETP.NEU.FTZ.AND P0, PT, R22.reuse, R23, PT ;  /* 0x000000171600720b */ /* 0x040fe40003f1d000 */
[----:B------:R-:W-:Y:S02]  /*16b0*/  LOP3.LUT R22, R22, 0x7fffff, RZ, 0xc0, !PT ;  /* 0x007fffff16167812 */ /* 0x000fe400078ec0ff */
[----:B------:R-:W-:Y:S02]  /*16c0*/  SEL R23, RZ, 0xffffffff, !P0 ;  /* 0xffffffffff177807 */ /* 0x000fe40004000000 */
[----:B------:R-:W-:Y:S02]  /*16d0*/  SHF.L.U32 R24, R24, R7, RZ ;  /* 0x0000000718187219 */ /* 0x000fe400000006ff */
[----:B------:R-:W-:Y:S01]  /*16e0*/  LOP3.LUT R22, R22, 0x800000, RZ, 0xfc, !PT ;  /* 0x0080000016167812 */ /* 0x000fe200078efcff */
[----:B------:R-:W-:-:S03]  /*16f0*/  IMAD.MOV R23, RZ, RZ, -R23 ;  /* 0x000000ffff177224 */ /* 0x000fc600078e0a17 */
[----:B------:R-:W-:Y:S02]  /*1700*/  LOP3.LUT R24, R24, R22, RZ, 0xc0, !PT ;  /* 0x0000001618187212 */ /* 0x000fe400078ec0ff */
[-C--:B------:R-:W-:Y:S02]  /*1710*/  LOP3.LUT P1, RZ, R23, R7.reuse, R22, 0xf8, !PT ;  /* 0x0000000717ff7212 */ /* 0x080fe4000782f816 */
[----:B------:R-:W-:Y:S02]  /*1720*/  SHF.R.U32.HI R24, RZ, R7, R24 ;  /* 0x00000007ff187219 */ /* 0x000fe40000011618 */
[----:B------:R-:W-:Y:S02]  /*1730*/  SHF.R.U32.HI R6, RZ, R6, R22 ;  /* 0x00000006ff067219 */ /* 0x000fe40000011616 */
[C---:B------:R-:W-:Y:S02]  /*1740*/  LOP3.LUT P0, RZ, R24.reuse, 0x1, RZ, 0xc0, !PT ;  /* 0x0000000118ff7812 */ /* 0x040fe4000780c0ff */
[----:B------:R-:W-:-:S04]  /*1750*/  LOP3.LUT P2, RZ, R24, 0x2, RZ, 0xc0, !PT ;  /* 0x0000000218ff7812 */ /* 0x000fc8000784c0ff */
[----:B------:R-:W-:Y:S02]  /*1760*/  PLOP3.LUT P0, PT, P0, P1, P2, 0xe0, 0x0 ;  /* 0x000000000000781c */ /* 0x000fe40000703c20 */
[----:B------:R-:W-:Y:S02]  /*1770*/  LOP3.LUT P1, RZ, R0, 0x7fffff, RZ, 0xc0, !PT ;  /* 0x007fffff00ff7812 */ /* 0x000fe4000782c0ff */
[----:B------:R-:W-:-:S04]  /*1780*/  SEL R7, RZ, 0x1, !P0 ;  /* 0x00000001ff077807 */ /* 0x000fc80004000000 */
[----:B------:R-:W-:-:S04]  /*1790*/  IADD3 R7, PT, PT, -R7, RZ, RZ ;  /* 0x000000ff07077210 */ /* 0x000fc80007ffe1ff */
[----:B------:R-:W-:-:S13]  /*17a0*/  ISETP.GE.AND P0, PT, R7, RZ, PT ;  /* 0x000000ff0700720c */ /* 0x000fda0003f06270 */
[----:B------:R-:W-:-:S05]  /*17b0*/  @!P0 IADD3 R6, PT, PT, R6, 0x1, RZ ;  /* 0x0000000106068810 */ /* 0x000fca0007ffe0ff */
[----:B------:R-:W-:-:S05]  /*17c0*/  @!P1 IMAD.SHL.U32 R6, R6, 0x2, RZ ;  /* 0x0000000206069824 */ /* 0x000fca00078e00ff */
[----:B------:R-:W-:Y:S01]  /*17d0*/  LOP3.LUT R0, R6, 0x80000000, R0, 0xf8, !PT ;  /* 0x8000000006007812 */ /* 0x000fe200078ef800 */
[----:B------:R-:W-:Y:S06]  /*17e0*/  BRA `(.L_x_95) ;  /* 0x0000000000047947 */ /* 0x000fec0003800000 */
.L_x_96:
[----:B------:R-:W0:Y:S02]  /*17f0*/  MUFU.RCP R0, R0 ;  /* 0x0000000000007308 */ /* 0x000e240000001000 */
.L_x_95:
[----:B------:R-:W-:Y:S05]  /*1800*/  BSYNC.RECONVERGENT B3 ;  /* 0x0000000000037941 */ /* 0x000fea0003800200 */
.L_x_93:
[----:B------:R-:W-:Y:S01]  /*1810*/  MOV R6, R5 ;  /* 0x0000000500067202 */ /* 0x000fe20000000f00 */
[----:B------:R-:W-:-:S04]  /*1820*/  IMAD.MOV.U32 R7, RZ, RZ, 0x0 ;  /* 0x00000000ff077424 */ /* 0x000fc800078e00ff */
[----:B0-----:R-:W-:Y:S05]  /*1830*/  RET.REL.NODEC R6 `(_Z26final_computations_reducedPfS_S_S_Pii) ;  /* 0xffffffe406f07950 */ /* 0x001fea0003c3ffff */
        .weak           $__internal_3_$__cuda_sm3x_div_rn_noftz_f32_slowpath
        .type           $__internal_3_$__cuda_sm3x_div_rn_noftz_f32_slowpath,@function
        .size           $__internal_3_$__cuda_sm3x_div_rn_noftz_f32_slowpath,(.L_x_319 - $__internal_3_$__cuda_sm3x_div_rn_noftz_f32_slowpath)
$__internal_3_$__cuda_sm3x_div_rn_noftz_f32_slowpath:
[----:B------:R-:W-:Y:S01]  /*1840*/  SHF.R.U32.HI R13, RZ, 0x17, R0 ;  /* 0x00000017ff0d7819 */ /* 0x000fe20000011600 */
[----:B------:R-:W-:Y:S01]  /*1850*/  BSSY.RECONVERGENT B3, `(.L_x_97) ;  /* 0x0000063000037945 */ /* 0x000fe20003800200 */
[----:B------:R-:W-:Y:S02]  /*1860*/  SHF.R.U32.HI R17, RZ, 0x17, R5 ;  /* 0x00000017ff117819 */ /* 0x000fe40000011605 */
[----:B------:R-:W-:Y:S02]  /*1870*/  LOP3.LUT R13, R13, 0xff, RZ, 0xc0, !PT ;  /* 0x000000ff0d0d7812 */ /* 0x000fe400078ec0ff */
[----:B------:R-:W-:Y:S02]  /*1880*/  LOP3.LUT R17, R17, 0xff, RZ, 0xc0, !PT ;  /* 0x000000ff11117812 */ /* 0x000fe400078ec0ff */
[----:B------:R-:W-:Y:S02]  /*1890*/  IADD3 R18, PT, PT, R13, -0x1, RZ ;  /* 0xffffffff0d127810 */ /* 0x000fe40007ffe0ff */
[----:B------:R-:W-:Y:S01]  /*18a0*/  MOV R16, R5 ;  /* 0x0000000500107202 */ /* 0x000fe20000000f00 */
[----:B------:R-:W-:Y:S01]  /*18b0*/  VIADD R19, R17, 0xffffffff ;  /* 0xffffffff11137836 */ /* 0x000fe20000000000 */
[----:B------:R-:W-:-:S04]  /*18c0*/  ISETP.GT.U32.AND P0, PT, R18, 0xfd, PT ;  /* 0x000000fd1200780c */ /* 0x000fc80003f04070 */
[----:B------:R-:W-:-:S13]  /*18d0*/  ISETP.GT.U32.OR P0, PT, R19, 0xfd, P0 ;  /* 0x000000fd1300780c */ /* 0x000fda0000704470 */
[----:B------:R-:W-:Y:S01]  /*18e0*/  @!P0 IMAD.MOV.U32 R14, RZ, RZ, RZ ;  /* 0x000000ffff0e8224 */ /* 0x000fe200078e00ff */
        /* <DEDUP_REMOVED lines=20> */
[----:B------:R-:W-:Y:S02]  /*1a30*/  @!P0 IMAD.MOV.U32 R14, RZ, RZ, -0x40 ;  /* 0xffffffc0ff0e8424 */ /* 0x000fe400078e00ff */
[----:B------:R-:W-:Y:S01]  /*1a40*/  @!P0 FFMA R16, R5, 1.84467440737095516160e+19, RZ ;  /* 0x5f80000005108823 */ /* 0x000fe200000000ff */
[----:B------:R-:W-:Y:S02]  /*1a50*/  @!P1 FFMA R0, R0, 1.84467440737095516160e+19, RZ ;  /* 0x5f80000000009823 */ /* 0x000fe400000000ff */
[----:B------:R-:W-:-:S07]  /*1a60*/  @!P1 IADD3 R14, PT, PT, R14, 0x40, RZ ;  /* 0x000000400e0e9810 */ /* 0x000fce0007ffe0ff */
.L_x_98:
[----:B------:R-:W-:Y:S01]  /*1a70*/  LEA R5, R13, 0xc0800000, 0x17 ;  /* 0xc08000000d057811 */ /* 0x000fe200078eb8ff */
[----:B------:R-:W-:Y:S01]  /*1a80*/  BSSY.RECONVERGENT B4, `(.L_x_103) ;  /* 0x0000036000047945 */ /* 0x000fe20003800200 */
[----:B------:R-:W-:-:S03]  /*1a90*/  IADD3 R17, PT, PT, R17, -0x7f, RZ ;  /* 0xffffff8111117810 */ /* 0x000fc60007ffe0ff */
[----:B------:R-:W-:Y:S02]  /*1aa0*/  IMAD.IADD R21, R0, 0x1, -R5 ;  /* 0x0000000100157824 */ /* 0x000fe400078e0a05 */
[C---:B------:R-:W-:Y:S01]  /*1ab0*/  IMAD R0, R17.reuse, -0x800000, R16 ;  /* 0xff80000011007824 */ /* 0x040fe200078e0210 */
[----:B------:R-:W-:Y:S01]  /*1ac0*/  IADD3 R17, PT, PT, R17, 0x7f, -R13 ;  /* 0x0000007f11117810 */ /* 0x000fe20007ffe80d */
[----:B------:R-:W0:Y:S01]  /*1ad0*/  MUFU.RCP R18, R21 ;  /* 0x0000001500127308 */ /* 0x000e220000001000 */
[----:B------:R-:W-:-:S03]  /*1ae0*/  FADD.FTZ R5, -R21, -RZ ;  /* 0x800000ff15057221 */ /* 0x000fc60000010100 */
[----:B------:R-:W-:Y:S02]  /*1af0*/  IMAD.IADD R17, R17, 0x1, R14 ;  /* 0x0000000111117824 */ /* 0x000fe400078e020e */
        /* <DEDUP_REMOVED lines=20> */
[-CC-:B------:R-:W-:Y:S01]  /*1c40*/  FFMA.RZ R14, R19, R5.reuse, R18.reuse ;  /* 0x00000005130e7223 */ /* 0x180fe2000000c012 */
[----:B------:R-:W-:Y:S01]  /*1c50*/  IADD3 R17, PT, PT, R13, 0x20, RZ ;  /* 0x000000200d117810 */ /* 0x000fe20007ffe0ff */
[CCC-:B------:R-:W-:Y:S01]  /*1c60*/  FFMA.RP R16, R19.reuse, R5.reuse, R18.reuse ;  /* 0x0000000513107223 */ /* 0x1c0fe20000008012 */
[----:B------:R-:W-:Y:S01]  /*1c70*/  FFMA.RM R5, R19, R5, R18 ;  /* 0x0000000513057223 */ /* 0x000fe20000004012 */
[C---:B------:R-:W-:Y:S02]  /*1c80*/  ISETP.NE.AND P3, PT, R13.reuse, RZ, PT ;  /* 0x000000ff0d00720c */ /* 0x040fe40003f65270 */
[----:B------:R-:W-:Y:S02]  /*1c90*/  LOP3.LUT R14, R14, 0x7fffff, RZ, 0xc0, !PT ;  /* 0x007fffff0e0e7812 */ /* 0x000fe400078ec0ff */
[----:B------:R-:W-:Y:S01]  /*1ca0*/  ISETP.NE.AND P1, PT, R13, RZ, PT ;  /* 0x000000ff0d00720c */ /* 0x000fe20003f25270 */
[----:B------:R-:W-:Y:S01]  /*1cb0*/  IMAD.MOV R13, RZ, RZ, -R13 ;  /* 0x000000ffff0d7224 */ /* 0x000fe200078e0a0d */
[----:B------:R-:W-:-:S02]  /*1cc0*/  LOP3.LUT R14, R14, 0x800000, RZ, 0xfc, !PT ;  /* 0x008000000e0e7812 */ /* 0x000fc400078efcff */
        /* <DEDUP_REMOVED lines=9> */
[----:B------:R-:W-:-:S04]  /*1d60*/  LOP3.LUT R5, R16, R5, RZ, 0xc0, !PT ;  /* 0x0000000510057212 */ /* 0x000fc800078ec0ff */
[----:B------:R-:W-:-:S04]  /*1d70*/  IADD3 R5, PT, PT, R14, R5, RZ ;  /* 0x000000050e057210 */ /* 0x000fc80007ffe0ff */
[----:B------:R-:W-:Y:S01]  /*1d80*/  LOP3.LUT R0, R5, R0, RZ, 0xfc, !PT ;  /* 0x0000000005007212 */ /* 0x000fe200078efcff */
[----:B------:R-:W-:Y:S06]  /*1d90*/  BRA `(.L_x_106) ;  /* 0x0000000000107947 */ /* 0x000fec0003800000 */
.L_x_105:
[----:B------:R-:W-:-:S04]  /*1da0*/  LOP3.LUT R0, R0, 0x80000000, RZ, 0xc0, !PT ;  /* 0x8000000000007812 */ /* 0x000fc800078ec0ff */
[----:B------:R-:W-:Y:S01]  /*1db0*/  LOP3.LUT R0, R0, 0x7f800000, RZ, 0xfc, !PT ;  /* 0x7f80000000007812 */ /* 0x000fe200078efcff */
[----:B------:R-:W-:Y:S06]  /*1dc0*/  BRA `(.L_x_106) ;  /* 0x0000000000047947 */ /* 0x000fec0003800000 */
.L_x_104:
[----:B------:R-:W-:-:S07]  /*1dd0*/  IMAD R0, R17, 0x800000, R0 ;  /* 0x0080000011007824 */ /* 0x000fce00078e0200 */
.L_x_106:
[----:B------:R-:W-:Y:S05]  /*1de0*/  BSYNC.RECONVERGENT B4 ;  /* 0x0000000000047941 */ /* 0x000fea0003800200 */
.L_x_103:
[----:B------:R-:W-:Y:S05]  /*1df0*/  BRA `(.L_x_107) ;  /* 0x0000000000207947 */ /* 0x000fea0003800000 */
.L_x_102:
[----:B------:R-:W-:-:S04]  /*1e00*/  LOP3.LUT R0, R0, 0x80000000, R16, 0x48, !PT ;  /* 0x8000000000007812 */ /* 0x000fc800078e4810 */
[----:B------:R-:W-:Y:S01]  /*1e10*/  LOP3.LUT R0, R0, 0x7f800000, RZ, 0xfc, !PT ;  /* 0x7f80000000007812 */ /* 0x000fe200078efcff */
[----:B------:R-:W-:Y:S06]  /*1e20*/  BRA `(.L_x_107) ;  /* 0x0000000000147947 */ /* 0x000fec0003800000 */
.L_x_101:
[----:B------:R-:W-:Y:S01]  /*1e30*/  LOP3.LUT R0, R0, 0x80000000, R16, 0x48, !PT ;  /* 0x8000000000007812 */ /* 0x000fe200078e4810 */
[----:B------:R-:W-:Y:S06]  /*1e40*/  BRA `(.L_x_107) ;  /* 0x00000000000c7947 */ /* 0x000fec0003800000 */
.L_x_100:
[----:B------:R-:W0:Y:S01]  /*1e50*/  MUFU.RSQ R0, -QNAN ;  /* 0xffc0000000007908 */ /* 0x000e220000001400 */
[----:B------:R-:W-:Y:S05]  /*1e60*/  BRA `(.L_x_107) ;  /* 0x0000000000047947 */ /* 0x000fea0003800000 */
.L_x_99:
[----:B------:R-:W-:-:S07]  /*1e70*/  FADD.FTZ R0, R5, R0 ;  /* 0x0000000005007221 */ /* 0x000fce0000010000 */
.L_x_107:
[----:B------:R-:W-:Y:S05]  /*1e80*/  BSYNC.RECONVERGENT B3 ;  /* 0x0000000000037941 */ /* 0x000fea0003800200 */
.L_x_97:
[----:B------:R-:W-:Y:S01]  /*1e90*/  IMAD.MOV.U32 R13, RZ, RZ, 0x0 ;  /* 0x00000000ff0d7424 */ /* 0x000fe200078e00ff */
[----:B0-----:R-:W-:-:S03]  /*1ea0*/  MOV R17, R0 ;  /* 0x0000000000117202 */ /* 0x001fc60000000f00 */
[----:B------:R-:W-:Y:S05]  /*1eb0*/  RET.REL.NODEC R12 `(_Z26final_computations_reducedPfS_S_S_Pii) ;  /* 0xffffffe00c507950 */ /* 0x000fea0003c3ffff */
.L_x_108:
        /* <DEDUP_REMOVED lines=12> */
.L_x_319:


//--------------------- .text._Z20partitioning_reducedPfS_S_S_S_Piiiib --------------------------
	.section	.text._Z20partitioning_reducedPfS_S_S_S_Piiiib,"ax",@progbits
	.align	128
        .global         _Z20partitioning_reducedPfS_S_S_S_Piiiib
        .type           _Z20partitioning_reducedPfS_S_S_S_Piiiib,@function
        .size           _Z20partitioning_reducedPfS_S_S_S_Piiiib,(.L_x_320 - _Z20partitioning_reducedPfS_S_S_S_Piiiib)
        .other          _Z20partitioning_reducedPfS_S_S_S_Piiiib,@"STO_CUDA_ENTRY STV_DEFAULT"
_Z20partitioning_reducedPfS_S_S_S_Piiiib:
.text._Z20partitioning_reducedPfS_S_S_S_Piiiib:
[----:B------:R-:W-:Y:S01]  /*0000*/  LDC R1, c[0x0][0x37c] ;  /* 0x0000df00ff017b82 */ /* 0x000fe20000000800 */
[----:B------:R-:W0:Y:S01]  /*0010*/  S2R R0, SR_CTAID.X ;  /* 0x0000000000007919 */ /* 0x000e220000002500 */
[----:B------:R-:W0:Y:S06]  /*0020*/  LDCU UR4, c[0x0][0x360] ;  /* 0x00006c00ff0477ac */ /* 0x000e2c0008000800 */
[----:B------:R-:W1:Y:S01]  /*0030*/  LDC R26, c[0x0][0x3b8] ;  /* 0x0000ee00ff1a7b82 */ /* 0x000e620000000800 */
[----:B------:R-:W0:Y:S01]  /*0040*/  S2R R3, SR_TID.X ;  /* 0x0000000000037919 */ /* 0x000e220000002100 */
[----:B------:R-:W2:Y:S02]  /*0050*/  LDCU.64 UR6, c[0x0][0x3b0] ;  /* 0x00007600ff0677ac */ /* 0x000ea40008000a00 */
[----:B--2---:R-:W-:Y:S01]  /*0060*/  UIADD3 UR5, UPT, UPT, UR7, -0x2, URZ ;  /* 0xfffffffe07057890 */ /* 0x004fe2000fffe0ff */
[----:B0-----:R-:W-:-:S04]  /*0070*/  IMAD R0, R0, UR4, R3 ;  /* 0x0000000400007c24 */ /* 0x001fc8000f8e0203 */
[C---:B------:R-:W-:Y:S01]  /*0080*/  IMAD R9, R0.reuse, UR6, RZ ;  /* 0x0000000600097c24 */ /* 0x040fe2000f8e02ff */
[----:B------:R-:W-:-:S04]  /*0090*/  SHF.L.U32 R14, R0, 0x1, RZ ;  /* 0x00000001000e7819 */ /* 0x000fc800000006ff */
[C---:B------:R-:W-:Y:S01]  /*00a0*/  ISETP.NE.AND P0, PT, R14.reuse, UR5, PT ;  /* 0x000000050e007c0c */ /* 0x040fe2000bf05270 */
[----:B------:R-:W-:-:S03]  /*00b0*/  VIADD R2, R14, 0x1 ;  /* 0x000000010e027836 */ /* 0x000fc60000000000 */
[----:B-1----:R-:W-:Y:S02]  /*00c0*/  SEL R26, R26, RZ, !P0 ;  /* 0x000000ff1a1a7207 */ /* 0x002fe40004000000 */
[----:B------:R-:W-:Y:S02]  /*00d0*/  ISETP.GE.AND P1, PT, R2, UR7, PT ;  /* 0x0000000702007c0c */ /* 0x000fe4000bf26270 */
[----:B------:R-:W-:-:S11]  /*00e0*/  IADD3 R26, PT, PT, R26, UR6, RZ ;  /* 0x000000061a1a7c10 */ /* 0x000fd6000fffe0ff */
[----:B------:R-:W-:Y:S05]  /*00f0*/  @P1 EXIT ;  /* 0x000000000000194d */ /* 0x000fea0003800000 */
[----:B------:R-:W0:Y:S01]  /*0100*/  LDC.64 R36, c[0x0][0x380] ;  /* 0x0000e000ff247b82 */ /* 0x000e220000000a00 */
[----:B------:R-:W1:Y:S07]  /*0110*/  LDCU.64 UR6, c[0x0][0x358] ;  /* 0x00006b00ff0677ac */ /* 0x000e6e0008000a00 */
[----:B------:R-:W2:Y:S01]  /*0120*/  LDC.64 R6, c[0x0][0x3a8] ;  /* 0x0000ea00ff067b82 */ /* 0x000ea20000000a00 */
[C---:B------:R-:W-:Y:S01]  /*0130*/  IADD3 R11, PT, PT, R26.reuse, -0x1, R9 ;  /* 0xffffffff1a0b7810 */ /* 0x040fe20007ffe009 */
[----:B------:R-:W3:Y:S01]  /*0140*/  LDCU.U8 UR8, c[0x0][0x3bc] ;  /* 0x00007780ff0877ac */ /* 0x000ee20008000000 */
[----:B------:R-:W-:Y:S01]  /*0150*/  ISETP.GE.AND P0, PT, R26, 0x3, PT ;  /* 0x000000031a00780c */ /* 0x000fe20003f06270 */
[----:B0-----:R-:W-:-:S05]  /*0160*/  IMAD.WIDE R36, R9, 0x4, R36 ;  /* 0x0000000409247825 */ /* 0x001fca00078e0224 */
[----:B-1----:R0:W5:Y:S01]  /*0170*/  LDG.E R5, desc[UR6][R36.64+0x4] ;  /* 0x0000040624057981 */ /* 0x002162000c1e1900 */
[----:B------:R-:W-:Y:S01]  /*0180*/  BSSY.RECONVERGENT B1, `(.L_x_109) ;  /* 0x0000197000017945 */ /* 0x000fe20003800200 */
[----:B------:R-:W-:Y:S02]  /*0190*/  HFMA2 R3, -RZ, RZ, 1.875, 0 ;  /* 0x3f800000ff037431 */ /* 0x000fe400000001ff */
[----:B--2---:R-:W-:-:S04]  /*01a0*/  IMAD.WIDE R6, R14, 0x4, R6 ;  /* 0x000000040e067825 */ /* 0x004fc800078e0206 */
[----:B------:R-:W-:Y:S01]  /*01b0*/  IMAD.MOV.U32 R0, RZ, RZ, -0x3ea00000 ;  /* 0xc1600000ff007424 */ /* 0x000fe200078e00ff */
[----:B------:R0:W-:Y:S04]  /*01c0*/  STG.E desc[UR6][R6.64], R9 ;  /* 0x0000000906007986 */ /* 0x0001e8000c101906 */
[----:B------:R0:W-:Y:S01]  /*01d0*/  STG.E desc[UR6][R6.64+0x4], R11 ;  /* 0x0000040b06007986 */ /* 0x0001e2000c101906 */
[----:B---3--:R-:W-:Y:S05]  /*01e0*/  @!P0 BRA `(.L_x_110) ;  /* 0x0000001800408947 */ /* 0x008fea0003800000 */
[C---:B------:R-:W-:Y:S01]  /*01f0*/  VIADD R10, R26.reuse, 0xfffffffd ;  /* 0xfffffffd1a0a7836 */ /* 0x040fe20000000000 */
[----:B------:R-:W-:Y:S01]  /*0200*/  BSSY.RECONVERGENT B2, `(.L_x_111) ;  /* 0x00000d0000027945 */ /* 0x000fe20003800200 */
[----:B------:R-:W-:Y:S01]  /*0210*/  IADD3 R12, PT, PT, R26, -0x2, RZ ;  /* 0xfffffffe1a0c7810 */ /* 0x000fe20007ffe0ff */
[----:B------:R-:W-:Y:S01]  /*0220*/  IMAD.MOV.U32 R3, RZ, RZ, 0x3f800000 ;  /* 0x3f800000ff037424 */ /* 0x000fe200078e00ff */
[----:B------:R-:W-:Y:S01]  /*0230*/  MOV R0, 0xc1600000 ;  /* 0xc160000000007802 */ /* 0x000fe20000000f00 */
[----:B0-----:R-:W-:Y:S01]  /*0240*/  IMAD.MOV.U32 R7, RZ, RZ, 0x2 ;  /* 0x00000002ff077424 */ /* 0x001fe200078e00ff */
[----:B------:R-:W-:-:S13]  /*0250*/  ISETP.GE.U32.AND P0, PT, R10, 0x7, PT ;  /* 0x000000070a00780c */ /* 0x000fda0003f06070 */
[----:B------:R-:W-:Y:S05]  /*0260*/  @!P0 BRA `(.L_x_112) ;  /* 0x0000000c00248947 */ /* 0x000fea0003800000 */
[----:B------:R-:W-:Y:S01]  /*0270*/  HFMA2 R6, -RZ, RZ, 0, 1.78813934326171875e-07 ;  /* 0x00000003ff067431 */ /* 0x000fe200000001ff */
[----:B------:R-:W-:Y:S01]  /*0280*/  BSSY.RECONVERGENT B3, `(.L_x_113) ;  /* 0x00000c6000037945 */ /* 0x000fe20003800200 */
[----:B------:R-:W-:Y:S01]  /*0290*/  IADD3 R8, PT, PT, -R26, RZ, RZ ;  /* 0x000000ff1a087210 */ /* 0x000fe20007ffe1ff */
[----:B------:R-:W-:Y:S01]  /*02a0*/  IMAD.MOV.U32 R3, RZ, RZ, 0x3f800000 ;  /* 0x3f800000ff037424 */ /* 0x000fe200078e00ff */
[----:B------:R-:W-:Y:S01]  /*02b0*/  MOV R0, 0xc1600000 ;  /* 0xc160000000007802 */ /* 0x000fe20000000f00 */
[----:B------:R-:W-:-:S07]  /*02c0*/  IMAD.MOV.U32 R7, RZ, RZ, 0x2 ;  /* 0x00000002ff077424 */ /* 0x000fce00078e00ff */
.L_x_138:
[----:B------:R-:W-:Y:S01]  /*02d0*/  VIADD R2, R0, 0x1800000 ;  /* 0x0180000000027836 */ /* 0x000fe20000000000 */
[----:B------:R-:W-:Y:S01]  /*02e0*/  UPRMT UR4, UR8, 0x8880, URZ ;  /* 0x0000888008047896 */ /* 0x000fe200080000ff */
[----:B------:R-:W-:Y:S01]  /*02f0*/  BSSY.RECONVERGENT B4, `(.L_x_114) ;  /* 0x000000f000047945 */ /* 0x000fe20003800200 */
[----:B------:R-:W-:Y:S02]  /*0300*/  ISETP.NE.AND P3, PT, R14, UR5, PT ;  /* 0x000000050e007c0c */ /* 0x000fe4000bf65270 */
[----:B------:R-:W-:Y:S02]  /*0310*/  LOP3.LUT R2, R2, 0x7f800000, RZ, 0xc0, !PT ;  /* 0x7f80000002027812 */ /* 0x000fe400078ec0ff */
[----:B------:R-:W-:Y:S02]  /*0320*/  ISETP.NE.AND P4, PT, RZ, UR4, PT ;  /* 0x00000004ff007c0c */ /* 0x000fe4000bf85270 */
[----:B------:R-:W-:Y:S02]  /*0330*/  ISETP.GT.U32.AND P0, PT, R2, 0x1ffffff, PT ;  /* 0x01ffffff0200780c */ /* 0x000fe40003f04070 */
[----:B------:R-:W-:-:S11]  /*0340*/  IADD3 R21, PT, PT, R6, -0x1, RZ ;  /* 0xffffffff06157810 */ /* 0x000fd60007ffe0ff */
[----:B------:R-:W-:Y:S05]  /*0350*/  @P0 BRA `(.L_x_115) ;  /* 0x0000000000100947 */ /* 0x000fea0003800000 */
[----:B------:R-:W-:-:S07]  /*0360*/  MOV R28, 0x380 ;  /* 0x00000380001c7802 */ /* 0x000fce0000000f00 */
[----:B-----5:R-:W-:Y:S05]  /*0370*/  CALL.REL.NOINC `($__internal_4_$__cuda_sm20_rcp_rn_f32_slowpath) ;  /* 0x0000002c00587944 */ /* 0x020fea0003c00000 */
[----:B------:R-:W-:Y:S01]  /*0380*/  IMAD.MOV.U32 R4, RZ, RZ, R31 ;  /* 0x000000ffff047224 */ /* 0x000fe200078e001f */
[----:B------:R-:W-:Y:S06]  /*0390*/  BRA `(.L_x_116) ;  /* 0x0000000000107947 */ /* 0x000fec0003800000 */
.L_x_115:
[----:B------:R-:W0:Y:S02]  /*03a0*/  MUFU.RCP R9, R0 ;  /* 0x0000000000097308 */ /* 0x000e240000001000 */
[----:B0-----:R-:W-:-:S04]  /*03b0*/  FFMA R2, R9, R0, -1 ;  /* 0xbf80000009027423 */ /* 0x001fc80000000000 */
[----:B------:R-:W-:-:S04]  /*03c0*/  FADD.FTZ R2, -R2, -RZ ;  /* 0x800000ff02027221 */ /* 0x000fc80000010100 */
[----:B------:R-:W-:-:S07]  /*03d0*/  FFMA R4, R9, R2, R9 ;  /* 0x0000000209047223 */ /* 0x000fce0000000009 */
.L_x_116:
[----:B------:R-:W-:Y:S05]  /*03e0*/  BSYNC.RECONVERGENT B4 ;  /* 0x0000000000047941 */ /* 0x000fea0003800200 */
.L_x_114:
[----:B------:R-:W-:-:S05]  /*03f0*/  IMAD.WIDE R20, R21, 0x4, R36 ;  /* 0x0000000415147825 */ /* 0x000fca00078e0224 */
[----:B------:R-:W2:Y:S01]  /*0400*/  LDG.E R11, desc[UR6][R20.64] ;  /* 0x00000006140b7981 */ /* 0x000ea2000c1e1900 */
[----:B------:R-:W-:Y:S01]  /*0410*/  MOV R2, 0x41600000 ;  /* 0x4160000000027802 */ /* 0x000fe20000000f00 */
[----:B------:R-:W-:Y:S01]  /*0420*/  BSSY.RECONVERGENT B4, `(.L_x_117) ;  /* 0x0000014000047945 */ /* 0x000fe20003800200 */
[----:B------:R-:W-:Y:S02]  /*0430*/  ISETP.NE.AND P0, PT, R8, -0x3, PT ;  /* 0xfffffffd0800780c */ /* 0x000fe40003f05270 */
[----:B------:R-:W-:-:S04]  /*0440*/  FSEL R2, -R2, -15, !P4 ;  /* 0xc170000002027808 */ /* 0x000fc80006000100 */
[----:B------:R-:W-:-:S04]  /*0450*/  FSEL R0, R2, -14, !P0 ;  /* 0xc160000002007808 */ /* 0x000fc80004000000 */
[----:B------:R-:W-:-:S05]  /*0460*/  FSEL R9, R0, -14, !P3 ;  /* 0xc160000000097808 */ /* 0x000fca0005800000 */
[----:B------:R-:W-:-:S04]  /*0470*/  FADD R18, R9, -R4 ;  /* 0x8000000409127221 */ /* 0x000fc80000000000 */
[----:B------:R-:W-:-:S05]  /*0480*/  VIADD R0, R18, 0x1800000 ;  /* 0x0180000012007836 */ /* 0x000fca0000000000 */
[----:B------:R-:W-:-:S04]  /*0490*/  LOP3.LUT R0, R0, 0x7f800000, RZ, 0xc0, !PT ;  /* 0x7f80000000007812 */ /* 0x000fc800078ec0ff */
[----:B------:R-:W-:Y:S01]  /*04a0*/  ISETP.GT.U32.AND P0, PT, R0, 0x1ffffff, PT ;  /* 0x01ffffff0000780c */ /* 0x000fe20003f04070 */
[----:B--2--5:R-:W-:-:S12]  /*04b0*/  FFMA R16, -R4, R5, R11 ;  /* 0x0000000504107223 */ /* 0x024fd8000000010b */
[----:B------:R-:W-:Y:S05]  /*04c0*/  @P0 BRA `(.L_x_118) ;  /* 0x0000000000140947 */ /* 0x000fea0003800000 */
[----:B------:R-:W-:Y:S02]  /*04d0*/  MOV R0, R18 ;  /* 0x0000001200007202 */ /* 0x000fe40000000f00 */
[----:B------:R-:W-:-:S07]  /*04e0*/  MOV R28, 0x500 ;  /* 0x00000500001c7802 */ /* 0x000fce0000000f00 */
[----:B------:R-:W-:Y:S05]  /*04f0*/  CALL.REL.NOINC `($__internal_4_$__cuda_sm20_rcp_rn_f32_slowpath) ;  /* 0x0000002800f87944 */ /* 0x000fea0003c00000 */
[----:B------:R-:W-:Y:S01]  /*0500*/  IMAD.MOV.U32 R17, RZ, RZ, R31 ;  /* 0x000000ffff117224 */ /* 0x000fe200078e001f */
[----:B------:R-:W-:Y:S06]  /*0510*/  BRA `(.L_x_119) ;  /* 0x0000000000107947 */ /* 0x000fec0003800000 */
.L_x_118:
[----:B------:R-:W0:Y:S02]  /*0520*/  MUFU.RCP R17, R18 ;  /* 0x0000001200117308 */ /* 0x000e240000001000 */
[----:B0-----:R-:W-:-:S04]  /*0530*/  FFMA R0, R18, R17, -1 ;  /* 0xbf80000012007423 */ /* 0x001fc80000000011 */
[----:B------:R-:W-:-:S04]  /*0540*/  FADD.FTZ R0, -R0, -RZ ;  /* 0x800000ff00007221 */ /* 0x000fc80000010100 */
[----:B------:R-:W-:-:S07]  /*0550*/  FFMA R17, R17, R0, R17 ;  /* 0x0000000011117223 */ /* 0x000fce0000000011 */
.L_x_119:
[----:B------:R-:W-:Y:S05]  /*0560*/  BSYNC.RECONVERGENT B4 ;  /* 0x0000000000047941 */ /* 0x000fea0003800200 */
.L_x_117:
[----:B------:R-:W2:Y:S01]  /*0570*/  LDG.E R5, desc[UR6][R20.64+0x4] ;  /* 0x0000040614057981 */ /* 0x000ea2000c1e1900 */
[----:B------:R-:W-:Y:S01]  /*0580*/  ISETP.NE.AND P0, PT, R7, R12, PT ;  /* 0x0000000c0700720c */ /* 0x000fe20003f05270 */
[----:B------:R-:W-:Y:S03]  /*0590*/  BSSY.RECONVERGENT B4, `(.L_x_120) ;  /* 0x0000012000047945 */ /* 0x000fe60003800200 */
[----:B------:R-:W-:-:S04]  /*05a0*/  FSEL R0, R2, -14, !P0 ;  /* 0xc160000002007808 */ /* 0x000fc80004000000 */
[----:B------:R-:W-:-:S05]  /*05b0*/  FSEL R0, R0, -14, !P3 ;  /* 0xc160000000007808 */ /* 0x000fca0005800000 */
[----:B------:R-:W-:-:S05]  /*05c0*/  FADD R11, R0, -R17 ;  /* 0x80000011000b7221 */ /* 0x000fca0000000000 */
[----:B------:R-:W-:-:S04]  /*05d0*/  IADD3 R0, PT, PT, R11, 0x1800000, RZ ;  /* 0x018000000b007810 */ /* 0x000fc80007ffe0ff */
[----:B------:R-:W-:-:S04]  /*05e0*/  LOP3.LUT R0, R0, 0x7f800000, RZ, 0xc0, !PT ;  /* 0x7f80000000007812 */ /* 0x000fc800078ec0ff */
[----:B------:R-:W-:Y:S01]  /*05f0*/  ISETP.GT.U32.AND P0, PT, R0, 0x1ffffff, PT ;  /* 0x01ffffff0000780c */ /* 0x000fe20003f04070 */
[----:B--2---:R-:W-:-:S12]  /*0600*/  FFMA R5, R16, -R17, R5 ;  /* 0x8000001110057223 */ /* 0x004fd80000000005 */
[----:B------:R-:W-:Y:S05]  /*0610*/  @P0 BRA `(.L_x_121) ;  /* 0x0000000000140947 */ /* 0x000fea0003800000 */
[----:B------:R-:W-:Y:S01]  /*0620*/  IMAD.MOV.U32 R0, RZ, RZ, R11 ;  /* 0x000000ffff007224 */ /* 0x000fe200078e000b */
[----:B------:R-:W-:-:S07]  /*0630*/  MOV R28, 0x650 ;  /* 0x00000650001c7802 */ /* 0x000fce0000000f00 */
[----:B------:R-:W-:Y:S05]  /*0640*/  CALL.REL.NOINC `($__internal_4_$__cuda_sm20_rcp_rn_f32_slowpath) ;  /* 0x0000002800a47944 */ /* 0x000fea0003c00000 */
[----:B------:R-:W-:Y:S01]  /*0650*/  MOV R16, R31 ;  /* 0x0000001f00107202 */ /* 0x000fe20000000f00 */
[----:B------:R-:W-:Y:S06]  /*0660*/  BRA `(.L_x_122) ;  /* 0x0000000000107947 */ /* 0x000fec0003800000 */
.L_x_121:
[----:B------:R-:W0:Y:S02]  /*0670*/  MUFU.RCP R16, R11 ;  /* 0x0000000b00107308 */ /* 0x000e240000001000 */
[----:B0-----:R-:W-:-:S04]  /*0680*/  FFMA R0, R11, R16, -1 ;  /* 0xbf8000000b007423 */ /* 0x001fc80000000010 */
[----:B------:R-:W-:-:S04]  /*0690*/  FADD.FTZ R9, -R0, -RZ ;  /* 0x800000ff00097221 */ /* 0x000fc80000010100 */
[----:B------:R-:W-:-:S07]  /*06a0*/  FFMA R16, R16, R9, R16 ;  /* 0x0000000910107223 */ /* 0x000fce0000000010 */
.L_x_122:
[----:B------:R-:W-:Y:S05]  /*06b0*/  BSYNC.RECONVERGENT B4 ;  /* 0x0000000000047941 */ /* 0x000fea0003800200 */
.L_x_120:
[----:B------:R-:W2:Y:S01]  /*06c0*/  LDG.E R18, desc[UR6][R20.64+0x8] ;  /* 0x0000080614127981 */ /* 0x000ea2000c1e1900 */
[----:B------:R-:W-:Y:S01]  /*06d0*/  ISETP.NE.AND P0, PT, R7, R10, PT ;  /* 0x0000000a0700720c */ /* 0x000fe20003f05270 */
[----:B------:R-:W-:Y:S03]  /*06e0*/  BSSY.RECONVERGENT B4, `(.L_x_123) ;  /* 0x0000012000047945 */ /* 0x000fe60003800200 */
[----:B------:R-:W-:-:S04]  /*06f0*/  FSEL R0, R2, -14, !P0 ;  /* 0xc160000002007808 */ /* 0x000fc80004000000 */
[----:B------:R-:W-:-:S05]  /*0700*/  FSEL R9, R0, -14, !P3 ;  /* 0xc160000000097808 */ /* 0x000fca0005800000 */
[----:B------:R-:W-:-:S04]  /*0710*/  FADD R22, R9, -R16 ;  /* 0x8000001009167221 */ /* 0x000fc80000000000 */
[----:B------:R-:W-:-:S05]  /*0720*/  VIADD R0, R22, 0x1800000 ;  /* 0x0180000016007836 */ /* 0x000fca0000000000 */
[----:B------:R-:W-:-:S04]  /*0730*/  LOP3.LUT R0, R0, 0x7f800000, RZ, 0xc0, !PT ;  /* 0x7f80000000007812 */ /* 0x000fc800078ec0ff */
[----:B------:R-:W-:Y:S01]  /*0740*/  ISETP.GT.U32.AND P0, PT, R0, 0x1ffffff, PT ;  /* 0x01ffffff0000780c */ /* 0x000fe20003f04070 */
[----:B--2---:R-:W-:-:S12]  /*0750*/  FFMA R18, R5, -R16, R18 ;  /* 0x8000001005127223 */ /* 0x004fd80000000012 */
[----:B------:R-:W-:Y:S05]  /*0760*/  @P0 BRA `(.L_x_124) ;  /* 0x0000000000140947 */ /* 0x000fea0003800000 */
[----:B------:R-:W-:Y:S02]  /*0770*/  MOV R0, R22 ;  /* 0x0000001600007202 */ /* 0x000fe40000000f00 */
[----:B------:R-:W-:-:S07]  /*0780*/  MOV R28, 0x7a0 ;  /* 0x000007a0001c7802 */ /* 0x000fce0000000f00 */
[----:B------:R-:W-:Y:S05]  /*0790*/  CALL.REL.NOINC `($__internal_4_$__cuda_sm20_rcp_rn_f32_slowpath) ;  /* 0x0000002800507944 */ /* 0x000fea0003c00000 */
[----:B------:R-:W-:Y:S01]  /*07a0*/  IMAD.MOV.U32 R15, RZ, RZ, R31 ;  /* 0x000000ffff0f7224 */ /* 0x000fe200078e001f */
[----:B------:R-:W-:Y:S06]  /*07b0*/  BRA `(.L_x_125) ;  /* 0x0000000000107947 */ /* 0x000fec0003800000 */
.L_x_124:
[----:B------:R-:W0:Y:S02]  /*07c0*/  MUFU.RCP R15, R22 ;  /* 0x00000016000f7308 */ /* 0x000e240000001000 */
[----:B0-----:R-:W-:-:S04]  /*07d0*/  FFMA R0, R22, R15, -1 ;  /* 0xbf80000016007423 */ /* 0x001fc8000000000f */
[----:B------:R-:W-:-:S04]  /*07e0*/  FADD.FTZ R0, -R0, -RZ ;  /* 0x800000ff00007221 */ /* 0x000fc80000010100 */
[----:B------:R-:W-:-:S07]  /*07f0*/  FFMA R15, R15, R0, R15 ;  /* 0x000000000f0f7223 */ /* 0x000fce000000000f */
.L_x_125:
[----:B------:R-:W-:Y:S05]  /*0800*/  BSYNC.RECONVERGENT B4 ;  /* 0x0000000000047941 */ /* 0x000fea0003800200 */
.L_x_123:
[----:B------:R-:W2:Y:S01]  /*0810*/  LDG.E R5, desc[UR6][R20.64+0xc] ;  /* 0x00000c0614057981 */ /* 0x000ea2000c1e1900 */
[----:B------:R-:W-:Y:S01]  /*0820*/  IADD3 R0, PT, PT, R26, -0x4, RZ ;  /* 0xfffffffc1a007810 */ /* 0x000fe20007ffe0ff */
[----:B------:R-:W-:Y:S03]  /*0830*/  BSSY.RECONVERGENT B4, `(.L_x_126) ;  /* 0x0000013000047945 */ /* 0x000fe60003800200 */
[----:B------:R-:W-:-:S04]  /*0840*/  ISETP.NE.AND P0, PT, R7, R0, PT ;  /* 0x000000000700720c */ /* 0x000fc80003f05270 */
        /* <DEDUP_REMOVED lines=13> */
.L_x_127:
[----:B------:R-:W0:Y:S02]  /*0920*/  MUFU.RCP R13, R22 ;  /* 0x00000016000d7308 */ /* 0x000e240000001000 */
[----:B0-----:R-:W-:-:S04]  /*0930*/  FFMA R0, R22, R13, -1 ;  /* 0xbf80000016007423 */ /* 0x001fc8000000000d */
[----:B------:R-:W-:-:S04]  /*0940*/  FADD.FTZ R0, -R0, -RZ ;  /* 0x800000ff00007221 */ /* 0x000fc80000010100 */
[----:B------:R-:W-:-:S07]  /*0950*/  FFMA R13, R13, R0, R13 ;  /* 0x000000000d0d7223 */ /* 0x000fce000000000d */
.L_x_128:
[----:B------:R-:W-:Y:S05]  /*0960*/  BSYNC.RECONVERGENT B4 ;  /* 0x0000000000047941 */ /* 0x000fea0003800200 */
.L_x_126:
        /* <DEDUP_REMOVED lines=17> */
.L_x_130:
[----:B------:R-:W0:Y:S02]  /*0a80*/  MUFU.RCP R11, R22 ;  /* 0x00000016000b7308 */ /* 0x000e240000001000 */
[----:B0-----:R-:W-:-:S04]  /*0a90*/  FFMA R0, R22, R11, -1 ;  /* 0xbf80000016007423 */ /* 0x001fc8000000000b */
[----:B------:R-:W-:-:S04]  /*0aa0*/  FADD.FTZ R0, -R0, -RZ ;  /* 0x800000ff00007221 */ /* 0x000fc80000010100 */
[----:B------:R-:W-:-:S07]  /*0ab0*/  FFMA R11, R11, R0, R11 ;  /* 0x000000000b0b7223 */ /* 0x000fce000000000b */
.L_x_131:
[----:B------:R-:W-:Y:S05]  /*0ac0*/  BSYNC.RECONVERGENT B4 ;  /* 0x0000000000047941 */ /* 0x000fea0003800200 */
.L_x_129:
        /* <DEDUP_REMOVED lines=17> */
.L_x_133:
[----:B------:R-:W0:Y:S02]  /*0be0*/  MUFU.RCP R9, R22 ;  /* 0x0000001600097308 */ /* 0x000e240000001000 */
[----:B0-----:R-:W-:-:S04]  /*0bf0*/  FFMA R0, R22, R9, -1 ;  /* 0xbf80000016007423 */ /* 0x001fc80000000009 */
[----:B------:R-:W-:-:S04]  /*0c00*/  FADD.FTZ R0, -R0, -RZ ;  /* 0x800000ff00007221 */ /* 0x000fc80000010100 */
[----:B------:R-:W-:-:S07]  /*0c10*/  FFMA R9, R9, R0, R9 ;  /* 0x0000000009097223 */ /* 0x000fce0000000009 */
.L_x_134:
[----:B------:R-:W-:Y:S05]  /*0c20*/  BSYNC.RECONVERGENT B4 ;  /* 0x0000000000047941 */ /* 0x000fea0003800200 */
.L_x_132:
        /* <DEDUP_REMOVED lines=15> */
[----:B------:R-:W-:Y:S05]  /*0d20*/  BRA `(.L_x_137) ;  /* 0x0000000000107947 */ /* 0x000fea0003800000 */
.L_x_136:
[----:B------:R-:W0:Y:S02]  /*0d30*/  MUFU.RCP R31, R22 ;  /* 0x00000016001f7308 */ /* 0x000e240000001000 */
[----:B0-----:R-:W-:-:S04]  /*0d40*/  FFMA R0, R22, R31, -1 ;  /* 0xbf80000016007423 */ /* 0x001fc8000000001f */
[----:B------:R-:W-:-:S04]  /*0d50*/  FADD.FTZ R0, -R0, -RZ ;  /* 0x800000ff00007221 */ /* 0x000fc80000010100 */
[----:B------:R-:W-:-:S07]  /*0d60*/  FFMA R31, R31, R0, R31 ;  /* 0x000000001f1f7223 */ /* 0x000fce000000001f */
.L_x_137:
[----:B------:R-:W-:Y:S05]  /*0d70*/  BSYNC.RECONVERGENT B4 ;  /* 0x0000000000047941 */ /* 0x000fea0003800200 */
.L_x_135:
[----:B------:R-:W2:Y:S01]  /*0d80*/  LDG.E R20, desc[UR6][R20.64+0x1c] ;  /* 0x00001c0614147981 */ /* 0x000ea2000c1e1900 */
[----:B------:R-:W-:Y:S01]  /*0d90*/  FMUL R4, R4, R3 ;  /* 0x0000000304047220 */ /* 0x000fe20000400000 */
[----:B------:R-:W-:Y:S01]  /*0da0*/  VIADD R0, R26, 0xfffffff8 ;  /* 0xfffffff81a007836 */ /* 0x000fe20000000000 */
[----:B------:R-:W-:Y:S01]  /*0db0*/  LOP3.LUT R3, R12, 0xfffffff8, RZ, 0xc0, !PT ;  /* 0xfffffff80c037812 */ /* 0x000fe200078ec0ff */
[----:B------:R-:W-:Y:S02]  /*0dc0*/  VIADD R8, R8, 0x8 ;  /* 0x0000000808087836 */ /* 0x000fe40000000000 */
[----:B------:R-:W-:Y:S01]  /*0dd0*/  FMUL R17, R4, R17 ;  /* 0x0000001104117220 */ /* 0x000fe20000400000 */
[----:B------:R-:W-:Y:S02]  /*0de0*/  IADD3 R6, PT, PT, R6, 0x8, RZ ;  /* 0x0000000806067810 */ /* 0x000fe40007ffe0ff */
[----:B------:R-:W-:Y:S01]  /*0df0*/  ISETP.NE.AND P0, PT, R7, R0, PT ;  /* 0x000000000700720c */ /* 0x000fe20003f05270 */
[----:B------:R-:W-:Y:S01]  /*0e00*/  FMUL R16, R17, R16 ;  /* 0x0000001011107220 */ /* 0x000fe20000400000 */
[C---:B------:R-:W-:Y:S01]  /*0e10*/  IADD3 R0, PT, PT, R7.reuse, 0x6, RZ ;  /* 0x0000000607007810 */ /* 0x040fe20007ffe0ff */
[----:B------:R-:W-:Y:S01]  /*0e20*/  VIADD R7, R7, 0x8 ;  /* 0x0000000807077836 */ /* 0x000fe20000000000 */
[----:B------:R-:W-:Y:S01]  /*0e30*/  FSEL R2, R2, -14, !P0 ;  /* 0xc160000002027808 */ /* 0x000fe20004000000 */
[----:B------:R-:W-:Y:S01]  /*0e40*/  FMUL R16, R16, R15 ;  /* 0x0000000f10107220 */ /* 0x000fe20000400000 */
[----:B------:R-:W-:-:S02]  /*0e50*/  ISETP.NE.AND P0, PT, R0, R3, PT ;  /* 0x000000030000720c */ /* 0x000fc40003f05270 */
[----:B------:R-:W-:Y:S01]  /*0e60*/  FSEL R2, R2, -14, !P3 ;  /* 0xc160000002027808 */ /* 0x000fe20005800000 */
[----:B------:R-:W-:-:S04]  /*0e70*/  FMUL R16, R16, R13 ;  /* 0x0000000d10107220 */ /* 0x000fc80000400000 */
[----:B------:R-:W-:Y:S01]  /*0e80*/  FMUL R16, R16, R11 ;  /* 0x0000000b10107220 */ /* 0x000fe20000400000 */
[----:B------:R-:W-:-:S03]  /*0e90*/  FADD R0, R2, -R31 ;  /* 0x8000001f02007221 */ /* 0x000fc60000000000 */
[----:B------:R-:W-:-:S04]  /*0ea0*/  FMUL R16, R16, R9 ;  /* 0x0000000910107220 */ /* 0x000fc80000400000 */
[-C--:B------:R-:W-:Y:S01]  /*0eb0*/  FMUL R3, R16, R31.reuse ;  /* 0x0000001f10037220 */ /* 0x080fe20000400000 */
[----:B--2---:R-:W-:Y:S01]  /*0ec0*/  FFMA R5, R5, -R31, R20 ;  /* 0x8000001f05057223 */ /* 0x004fe20000000014 */
[----:B------:R-:W-:Y:S06]  /*0ed0*/  @P0 BRA `(.L_x_138) ;  /* 0xfffffff000fc0947 */ /* 0x000fec000383ffff */
[----:B------:R-:W-:Y:S05]  /*0ee0*/  BSYNC.RECONVERGENT B3 ;  /* 0x0000000000037941 */ /* 0x000fea0003800200 */
.L_x_113:
[----:B------:R-:W-:-:S07]  /*0ef0*/  IADD3 R7, PT, PT, R6, -0x1, RZ ;  /* 0xffffffff06077810 */ /* 0x000fce0007ffe0ff */
.L_x_112:
[----:B------:R-:W-:Y:S05]  /*0f00*/  BSYNC.RECONVERGENT B2 ;  /* 0x0000000000027941 */ /* 0x000fea0003800200 */
.L_x_111:
[----:B------:R-:W-:-:S13]  /*0f10*/  LOP3.LUT P0, R2, R12, 0x7, RZ, 0xc0, !PT ;  /* 0x000000070c027812 */ /* 0x000fda000780c0ff */
[----:B------:R-:W-:Y:S05]  /*0f20*/  @!P0 BRA `(.L_x_110) ;  /* 0x0000000800f08947 */ /* 0x000fea0003800000 */
[----:B------:R-:W-:Y:S01]  /*0f30*/  ISETP.GE.U32.AND P0, PT, R2, 0x4, PT ;  /* 0x000000040200780c */ /* 0x000fe20003f06070 */
[----:B------:R-:W-:Y:S01]  /*0f40*/  BSSY.RECONVERGENT B2, `(.L_x_139) ;  /* 0x0000063000027945 */ /* 0x000fe20003800200 */
[----:B------:R-:W-:-:S11]  /*0f50*/  LOP3.LUT R6, R12, 0x3, RZ, 0xc0, !PT ;  /* 0x000000030c067812 */ /* 0x000fd600078ec0ff */
[----:B------:R-:W-:Y:S05]  /*0f60*/  @!P0 BRA `(.L_x_140) ;  /* 0x0000000400808947 */ /* 0x000fea0003800000 */
[----:B------:R-:W0:Y:S01]  /*0f70*/  LDCU.U8 UR4, c[0x0][0x3bc] ;  /* 0x00007780ff0477ac */ /* 0x000e220008000000 */
[----:B------:R-:W-:Y:S01]  /*0f80*/  VIADD R2, R0, 0x1800000 ;  /* 0x0180000000027836 */ /* 0x000fe20000000000 */
[----:B------:R-:W-:Y:S01]  /*0f90*/  BSSY.RECONVERGENT B3, `(.L_x_141) ;  /* 0x000000f000037945 */ /* 0x000fe20003800200 */
[----:B------:R-:W-:-:S03]  /*0fa0*/  ISETP.NE.AND P4, PT, R14, UR5, PT ;  /* 0x000000050e007c0c */ /* 0x000fc6000bf85270 */
[----:B------:R-:W-:-:S04]  /*0fb0*/  LOP3.LUT R2, R2, 0x7f800000, RZ, 0xc0, !PT ;  /* 0x7f80000002027812 */ /* 0x000fc800078ec0ff */
[----:B------:R-:W-:Y:S01]  /*0fc0*/  ISETP.GT.U32.AND P0, PT, R2, 0x1ffffff, PT ;  /* 0x01ffffff0200780c */ /* 0x000fe20003f04070 */
[----:B0-----:R-:W-:-:S06]  /*0fd0*/  UPRMT UR4, UR4, 0x8880, URZ ;  /* 0x0000888004047896 */ /* 0x001fcc00080000ff */
[----:B------:R-:W-:-:S06]  /*0fe0*/  ISETP.NE.AND P3, PT, RZ, UR4, PT ;  /* 0x00000004ff007c0c */ /* 0x000fcc000bf65270 */
[----:B------:R-:W-:Y:S07]  /*0ff0*/  @P0 BRA `(.L_x_142) ;  /* 0x0000000000100947 */ /* 0x000fee0003800000 */
[----:B------:R-:W-:-:S07]  /*1000*/  MOV R28, 0x1020 ;  /* 0x00001020001c7802 */ /* 0x000fce0000000f00 */
[----:B-----5:R-:W-:Y:S05]  /*1010*/  CALL.REL.NOINC `($__internal_4_$__cuda_sm20_rcp_rn_f32_slowpath) ;  /* 0x0000002000307944 */ /* 0x020fea0003c00000 */
[----:B------:R-:W-:Y:S01]  /*1020*/  MOV R4, R31 ;  /* 0x0000001f00047202 */ /* 0x000fe20000000f00 */
[----:B------:R-:W-:Y:S06]  /*1030*/  BRA `(.L_x_143) ;  /* 0x0000000000107947 */ /* 0x000fec0003800000 */
.L_x_142:
[----:B------:R-:W0:Y:S02]  /*1040*/  MUFU.RCP R9, R0 ;  /* 0x0000000000097308 */ /* 0x000e240000001000 */
[----:B0-----:R-:W-:-:S04]  /*1050*/  FFMA R2, R0, R9, -1 ;  /* 0xbf80000000027423 */ /* 0x001fc80000000009 */
[----:B------:R-:W-:-:S04]  /*1060*/  FADD.FTZ R2, -R2, -RZ ;  /* 0x800000ff02027221 */ /* 0x000fc80000010100 */
[----:B------:R-:W-:-:S07]  /*1070*/  FFMA R4, R9, R2, R9 ;  /* 0x0000000209047223 */ /* 0x000fce0000000009 */
.L_x_143:
[----:B------:R-:W-:Y:S05]  /*1080*/  BSYNC.RECONVERGENT B3 ;  /* 0x0000000000037941 */ /* 0x000fea0003800200 */
.L_x_141:
[----:B------:R-:W-:-:S05]  /*1090*/  IMAD.WIDE R16, R7, 0x4, R36 ;  /* 0x0000000407107825 */ /* 0x000fca00078e0224 */
[----:B------:R-:W2:Y:S01]  /*10a0*/  LDG.E R8, desc[UR6][R16.64] ;  /* 0x0000000610087981 */ /* 0x000ea2000c1e1900 */
[----:B------:R-:W-:Y:S02]  /*10b0*/  HFMA2 R2, -RZ, RZ, 2.6875, 0 ;  /* 0x41600000ff027431 */ /* 0x000fe400000001ff */
[----:B------:R-:W-:Y:S01]  /*10c0*/  VIADD R0, R26, 0xffffffff ;  /* 0xffffffff1a007836 */ /* 0x000fe20000000000 */
[----:B------:R-:W-:Y:S04]  /*10d0*/  BSSY.RECONVERGENT B3, `(.L_x_144) ;  /* 0x0000014000037945 */ /* 0x000fe80003800200 */
[----:B------:R-:W-:Y:S02]  /*10e0*/  ISETP.NE.AND P0, PT, R7, R0, PT ;  /* 0x000000000700720c */ /* 0x000fe40003f05270 */
[----:B------:R-:W-:-:S04]  /*10f0*/  FSEL R2, -R2, -15, P4 ;  /* 0xc170000002027808 */ /* 0x000fc80002000100 */
[----:B------:R-:W-:-:S04]  /*1100*/  FSEL R0, R2, -14, !P0 ;  /* 0xc160000002007808 */ /* 0x000fc80004000000 */
[----:B------:R-:W-:-:S05]  /*1110*/  FSEL R9, R0, -14, P3 ;  /* 0xc160000000097808 */ /* 0x000fca0001800000 */
[----:B------:R-:W-:-:S04]  /*1120*/  FADD R18, R9, -R4 ;  /* 0x8000000409127221 */ /* 0x000fc80000000000 */
[----:B------:R-:W-:-:S05]  /*1130*/  VIADD R0, R18, 0x1800000 ;  /* 0x0180000012007836 */ /* 0x000fca0000000000 */
[----:B------:R-:W-:-:S04]  /*1140*/  LOP3.LUT R0, R0, 0x7f800000, RZ, 0xc0, !PT ;  /* 0x7f80000000007812 */ /* 0x000fc800078ec0ff */
[----:B------:R-:W-:Y:S01]  /*1150*/  ISETP.GT.U32.AND P0, PT, R0, 0x1ffffff, PT ;  /* 0x01ffffff0000780c */ /* 0x000fe20003f04070 */
[----:B--2--5:R-:W-:-:S12]  /*1160*/  FFMA R8, R5, -R4, R8 ;  /* 0x8000000405087223 */ /* 0x024fd80000000008 */
[----:B------:R-:W-:Y:S05]  /*1170*/  @P0 BRA `(.L_x_145) ;  /* 0x0000000000140947 */ /* 0x000fea0003800000 */
[----:B------:R-:W-:Y:S02]  /*1180*/  MOV R0, R18 ;  /* 0x0000001200007202 */ /* 0x000fe40000000f00 */
[----:B------:R-:W-:-:S07]  /*1190*/  MOV R28, 0x11b0 ;  /* 0x000011b0001c7802 */ /* 0x000fce0000000f00 */
[----:B------:R-:W-:Y:S05]  /*11a0*/  CALL.REL.NOINC `($__internal_4_$__cuda_sm20_rcp_rn_f32_slowpath) ;  /* 0x0000001c00cc7944 */ /* 0x000fea0003c00000 */
[----:B------:R-:W-:Y:S01]  /*11b0*/  IMAD.MOV.U32 R9, RZ, RZ, R31 ;  /* 0x000000ffff097224 */ /* 0x000fe200078e001f */
[----:B------:R-:W-:Y:S06]  /*11c0*/  BRA `(.L_x_146) ;  /* 0x0000000000107947 */ /* 0x000fec0003800000 */
.L_x_145:
[----:B------:R-:W0:Y:S02]  /*11d0*/  MUFU.RCP R9, R18 ;  /* 0x0000001200097308 */ /* 0x000e240000001000 */
[----:B0-----:R-:W-:-:S04]  /*11e0*/  FFMA R0, R18, R9, -1 ;  /* 0xbf80000012007423 */ /* 0x001fc80000000009 */
[----:B------:R-:W-:-:S04]  /*11f0*/  FADD.FTZ R0, -R0, -RZ ;  /* 0x800000ff00007221 */ /* 0x000fc80000010100 */
[----:B------:R-:W-:-:S07]  /*1200*/  FFMA R9, R9, R0, R9 ;  /* 0x0000000009097223 */ /* 0x000fce0000000009 */
.L_x_146:
[----:B------:R-:W-:Y:S05]  /*1210*/  BSYNC.RECONVERGENT B3 ;  /* 0x0000000000037941 */ /* 0x000fea0003800200 */
.L_x_144:
[----:B------:R-:W2:Y:S01]  /*1220*/  LDG.E R5, desc[UR6][R16.64+0x4] ;  /* 0x0000040610057981 */ /* 0x000ea2000c1e1900 */
[----:B------:R-:W-:Y:S01]  /*1230*/  ISETP.NE.AND P0, PT, R7, R12, PT ;  /* 0x0000000c0700720c */ /* 0x000fe20003f05270 */
[----:B------:R-:W-:Y:S03]  /*1240*/  BSSY.RECONVERGENT B3, `(.L_x_147) ;  /* 0x0000012000037945 */ /* 0x000fe60003800200 */
[----:B------:R-:W-:-:S04]  /*1250*/  FSEL R0, R2, -14, !P0 ;  /* 0xc160000002007808 */ /* 0x000fc80004000000 */
[----:B------:R-:W-:-:S05]  /*1260*/  FSEL R0, R0, -14, P3 ;  /* 0xc160000000007808 */ /* 0x000fca0001800000 */
        /* <DEDUP_REMOVED lines=11> */
.L_x_148:
[----:B------:R-:W0:Y:S02]  /*1320*/  MUFU.RCP R8, R13 ;  /* 0x0000000d00087308 */ /* 0x000e240000001000 */
[----:B0-----:R-:W-:-:S04]  /*1330*/  FFMA R0, R13, R8, -1 ;  /* 0xbf8000000d007423 */ /* 0x001fc80000000008 */
[----:B------:R-:W-:-:S04]  /*1340*/  FADD.FTZ R11, -R0, -RZ ;  /* 0x800000ff000b7221 */ /* 0x000fc80000010100 */
[----:B------:R-:W-:-:S07]  /*1350*/  FFMA R8, R8, R11, R8 ;  /* 0x0000000b08087223 */ /* 0x000fce0000000008 */
.L_x_149:
[----:B------:R-:W-:Y:S05]  /*1360*/  BSYNC.RECONVERGENT B3 ;  /* 0x0000000000037941 */ /* 0x000fea0003800200 */
.L_x_147:
[----:B------:R-:W2:Y:S01]  /*1370*/  LDG.E R18, desc[UR6][R16.64+0x8] ;  /* 0x0000080610127981 */ /* 0x000ea2000c1e1900 */
[----:B------:R-:W-:Y:S01]  /*1380*/  ISETP.NE.AND P0, PT, R7, R10, PT ;  /* 0x0000000a0700720c */ /* 0x000fe20003f05270 */
[----:B------:R-:W-:Y:S03]  /*1390*/  BSSY.RECONVERGENT B3, `(.L_x_150) ;  /* 0x0000011000037945 */ /* 0x000fe60003800200 */
[----:B------:R-:W-:-:S04]  /*13a0*/  FSEL R0, R2, -14, !P0 ;  /* 0xc160000002007808 */ /* 0x000fc80004000000 */
[----:B------:R-:W-:-:S05]  /*13b0*/  FSEL R11, R0, -14, P3 ;  /* 0xc1600000000b7808 */ /* 0x000fca0001800000 */
        /* <DEDUP_REMOVED lines=10> */
.L_x_151:
[----:B------:R-:W0:Y:S02]  /*1460*/  MUFU.RCP R31, R10 ;  /* 0x0000000a001f7308 */ /* 0x000e240000001000 */
[----:B0-----:R-:W-:-:S04]  /*1470*/  FFMA R0, R10, R31, -1 ;  /* 0xbf8000000a007423 */ /* 0x001fc8000000001f */
[----:B------:R-:W-:-:S04]  /*1480*/  FADD.FTZ R0, -R0, -RZ ;  /* 0x800000ff00007221 */ /* 0x000fc80000010100 */
[----:B------:R-:W-:-:S07]  /*1490*/  FFMA R31, R31, R0, R31 ;  /* 0x000000001f1f7223 */ /* 0x000fce000000001f */
.L_x_152:
[----:B------:R-:W-:Y:S05]  /*14a0*/  BSYNC.RECONVERGENT B3 ;  /* 0x0000000000037941 */ /* 0x000fea0003800200 */
.L_x_150:
[----:B------:R-:W2:Y:S01]  /*14b0*/  LDG.E R16, desc[UR6][R16.64+0xc] ;  /* 0x00000c0610107981 */ /* 0x000ea2000c1e1900 */
[----:B------:R-:W-:Y:S02]  /*14c0*/  VIADD R0, R26, 0xfffffffc ;  /* 0xfffffffc1a007836 */ /* 0x000fe40000000000 */
[----:B------:R-:W-:-:S03]  /*14d0*/  FMUL R4, R3, R4 ;  /* 0x0000000403047220 */ /* 0x000fc60000400000 */
[C---:B------:R-:W-:Y:S01]  /*14e0*/  ISETP.NE.AND P0, PT, R7.reuse, R0, PT ;  /* 0x000000000700720c */ /* 0x040fe20003f05270 */
[----:B------:R-:W-:Y:S01]  /*14f0*/  FMUL R9, R4, R9 ;  /* 0x0000000904097220 */ /* 0x000fe20000400000 */
[----:B------:R-:W-:Y:S02]  /*1500*/  IADD3 R7, PT, PT, R7, 0x4, RZ ;  /* 0x0000000407077810 */ /* 0x000fe40007ffe0ff */
[----:B------:R-:W-:Y:S01]  /*1510*/  FSEL R2, R2, -14, !P0 ;  /* 0xc160000002027808 */ /* 0x000fe20004000000 */
[----:B------:R-:W-:-:S03]  /*1520*/  FMUL R8, R9, R8 ;  /* 0x0000000809087220 */ /* 0x000fc60000400000 */
[----:B------:R-:W-:Y:S01]  /*1530*/  FSEL R2, R2, -14, P3 ;  /* 0xc160000002027808 */ /* 0x000fe20001800000 */
[----:B------:R-:W-:-:S04]  /*1540*/  FMUL R3, R8, R31 ;  /* 0x0000001f08037220 */ /* 0x000fc80000400000 */
[----:B------:R-:W-:Y:S01]  /*1550*/  FADD R0, R2, -R31 ;  /* 0x8000001f02007221 */ /* 0x000fe20000000000 */
[----:B--2---:R-:W-:-:S07]  /*1560*/  FFMA R5, R5, -R31, R16 ;  /* 0x8000001f05057223 */ /* 0x004fce0000000010 */
.L_x_140:
[----:B------:R-:W-:Y:S05]  /*1570*/  BSYNC.RECONVERGENT B2 ;  /* 0x0000000000027941 */ /* 0x000fea0003800200 */
.L_x_139:
[----:B------:R-:W-:-:S13]  /*1580*/  ISETP.NE.AND P0, PT, R6, RZ, PT ;  /* 0x000000ff0600720c */ /* 0x000fda0003f05270 */
[----:B------:R-:W-:Y:S05]  /*1590*/  @!P0 BRA `(.L_x_110) ;  /* 0x0000000400548947 */ /* 0x000fea0003800000 */
[----:B------:R-:W-:Y:S01]  /*15a0*/  ISETP.NE.AND P0, PT, R6, 0x1, PT ;  /* 0x000000010600780c */ /* 0x000fe20003f05270 */
[----:B------:R-:W-:Y:S01]  /*15b0*/  BSSY.RECONVERGENT B2, `(.L_x_153) ;  /* 0x0000035000027945 */ /* 0x000fe20003800200 */
[----:B------:R-:W-:-:S11]  /*15c0*/  VIADD R4, R26, 0xffffffff ;  /* 0xffffffff1a047836 */ /* 0x000fd60000000000 */
[----:B------:R-:W-:Y:S05]  /*15d0*/  @!P0 BRA `(.L_x_154) ;  /* 0x0000000000c88947 */ /* 0x000fea0003800000 */
[----:B------:R-:W0:Y:S01]  /*15e0*/  LDCU.U8 UR4, c[0x0][0x3bc] ;  /* 0x00007780ff0477ac */ /* 0x000e220008000000 */
[----:B------:R-:W-:Y:S01]  /*15f0*/  IADD3 R2, PT, PT, R0, 0x1800000, RZ ;  /* 0x0180000000027810 */ /* 0x000fe20007ffe0ff */
[----:B------:R-:W-:Y:S01]  /*1600*/  BSSY.RECONVERGENT B3, `(.L_x_155) ;  /* 0x000000f000037945 */ /* 0x000fe20003800200 */
[----:B------:R-:W-:Y:S02]  /*1610*/  ISETP.NE.AND P4, PT, R14, UR5, PT ;  /* 0x000000050e007c0c */ /* 0x000fe4000bf85270 */
[----:B------:R-:W-:-:S04]  /*1620*/  LOP3.LUT R2, R2, 0x7f800000, RZ, 0xc0, !PT ;  /* 0x7f80000002027812 */ /* 0x000fc800078ec0ff */
[----:B------:R-:W-:Y:S01]  /*1630*/  ISETP.GT.U32.AND P0, PT, R2, 0x1ffffff, PT ;  /* 0x01ffffff0200780c */ /* 0x000fe20003f04070 */
[----:B0-----:R-:W-:-:S06]  /*1640*/  UPRMT UR4, UR4, 0x8880, URZ ;  /* 0x0000888004047896 */ /* 0x001fcc00080000ff */
[----:B------:R-:W-:-:S06]  /*1650*/  ISETP.NE.AND P3, PT, RZ, UR4, PT ;  /* 0x00000004ff007c0c */ /* 0x000fcc000bf65270 */
[----:B------:R-:W-:Y:S07]  /*1660*/  @P0 BRA `(.L_x_156) ;  /* 0x0000000000100947 */ /* 0x000fee0003800000 */
[----:B------:R-:W-:-:S07]  /*1670*/  MOV R28, 0x1690 ;  /* 0x00001690001c7802 */ /* 0x000fce0000000f00 */
[----:B-----5:R-:W-:Y:S05]  /*1680*/  CALL.REL.NOINC `($__internal_4_$__cuda_sm20_rcp_rn_f32_slowpath) ;  /* 0x0000001800947944 */ /* 0x020fea0003c00000 */
[----:B------:R-:W-:Y:S01]  /*1690*/  IMAD.MOV.U32 R6, RZ, RZ, R31 ;  /* 0x000000ffff067224 */ /* 0x000fe200078e001f */
[----:B------:R-:W-:Y:S06]  /*16a0*/  BRA `(.L_x_157) ;  /* 0x0000000000107947 */ /* 0x000fec0003800000 */
.L_x_156:
[----:B------:R-:W0:Y:S02]  /*16b0*/  MUFU.RCP R9, R0 ;  /* 0x0000000000097308 */ /* 0x000e240000001000 */
[----:B0-----:R-:W-:-:S04]  /*16c0*/  FFMA R2, R0, R9, -1 ;  /* 0xbf80000000027423 */ /* 0x001fc80000000009 */
[----:B------:R-:W-:-:S04]  /*16d0*/  FADD.FTZ R2, -R2, -RZ ;  /* 0x800000ff02027221 */ /* 0x000fc80000010100 */
[----:B------:R-:W-:-:S07]  /*16e0*/  FFMA R6, R9, R2, R9 ;  /* 0x0000000209067223 */ /* 0x000fce0000000009 */
.L_x_157:
[----:B------:R-:W-:Y:S05]  /*16f0*/  BSYNC.RECONVERGENT B3 ;  /* 0x0000000000037941 */ /* 0x000fea0003800200 */
.L_x_155:
[----:B------:R-:W-:-:S05]  /*1700*/  IMAD.WIDE R8, R7, 0x4, R36 ;  /* 0x0000000407087825 */ /* 0x000fca00078e0224 */
[----:B------:R-:W2:Y:S01]  /*1710*/  LDG.E R0, desc[UR6][R8.64] ;  /* 0x0000000608007981 */ /* 0x000ea2000c1e1900 */
[----:B------:R-:W-:Y:S01]  /*1720*/  HFMA2 R2, -RZ, RZ, 2.6875, 0 ;  /* 0x41600000ff027431 */ /* 0x000fe200000001ff */
[----:B------:R-:W-:Y:S01]  /*1730*/  ISETP.NE.AND P0, PT, R7, R4, PT ;  /* 0x000000040700720c */ /* 0x000fe20003f05270 */
[----:B------:R-:W-:Y:S03]  /*1740*/  BSSY.RECONVERGENT B3, `(.L_x_158) ;  /* 0x0000012000037945 */ /* 0x000fe60003800200 */
        /* <DEDUP_REMOVED lines=12> */
[----:B------:R-:W-:Y:S05]  /*1810*/  BRA `(.L_x_160) ;  /* 0x0000000000107947 */ /* 0x000fea0003800000 */
.L_x_159:
[----:B------:R-:W0:Y:S02]  /*1820*/  MUFU.RCP R31, R16 ;  /* 0x00000010001f7308 */ /* 0x000e240000001000 */
[----:B0-----:R-:W-:-:S04]  /*1830*/  FFMA R0, R16, R31, -1 ;  /* 0xbf80000010007423 */ /* 0x001fc8000000001f */
[----:B------:R-:W-:-:S04]  /*1840*/  FADD.FTZ R0, -R0, -RZ ;  /* 0x800000ff00007221 */ /* 0x000fc80000010100 */
[----:B------:R-:W-:-:S07]  /*1850*/  FFMA R31, R31, R0, R31 ;  /* 0x000000001f1f7223 */ /* 0x000fce000000001f */
.L_x_160:
[----:B------:R-:W-:Y:S05]  /*1860*/  BSYNC.RECONVERGENT B3 ;  /* 0x0000000000037941 */ /* 0x000fea0003800200 */
.L_x_158:
[----:B------:R-:W2:Y:S01]  /*1870*/  LDG.E R8, desc[UR6][R8.64+0x4] ;  /* 0x0000040608087981 */ /* 0x000ea2000c1e1900 */
[----:B------:R-:W-:Y:S01]  /*1880*/  ISETP.NE.AND P0, PT, R7, R12, PT ;  /* 0x0000000c0700720c */ /* 0x000fe20003f05270 */
[----:B------:R-:W-:Y:S01]  /*1890*/  FMUL R6, R3, R6 ;  /* 0x0000000603067220 */ /* 0x000fe20000400000 */
[----:B------:R-:W-:Y:S02]  /*18a0*/  VIADD R7, R7, 0x2 ;  /* 0x0000000207077836 */ /* 0x000fe40000000000 */
[----:B------:R-:W-:Y:S01]  /*18b0*/  FSEL R2, R2, -14, !P0 ;  /* 0xc160000002027808 */ /* 0x000fe20004000000 */
[----:B------:R-:W-:-:S03]  /*18c0*/  FMUL R3, R6, R31 ;  /* 0x0000001f06037220 */ /* 0x000fc60000400000 */
[----:B------:R-:W-:-:S05]  /*18d0*/  FSEL R2, R2, -14, P3 ;  /* 0xc160000002027808 */ /* 0x000fca0001800000 */
[----:B------:R-:W-:Y:S01]  /*18e0*/  FADD R0, R2, -R31 ;  /* 0x8000001f02007221 */ /* 0x000fe20000000000 */
[----:B--2---:R-:W-:-:S07]  /*18f0*/  FFMA R5, R5, -R31, R8 ;  /* 0x8000001f05057223 */ /* 0x004fce0000000008 */
.L_x_154:
[----:B------:R-:W-:Y:S05]  /*1900*/  BSYNC.RECONVERGENT B2 ;  /* 0x0000000000027941 */ /* 0x000fea0003800200 */
.L_x_153:
[----:B------:R-:W-:-:S04]  /*1910*/  LOP3.LUT R2, R26, 0x1, RZ, 0xc0, !PT ;  /* 0x000000011a027812 */ /* 0x000fc800078ec0ff */
[----:B------:R-:W-:-:S13]  /*1920*/  ISETP.NE.U32.AND P0, PT, R2, 0x1, PT ;  /* 0x000000010200780c */ /* 0x000fda0003f05070 */
[----:B------:R-:W-:Y:S05]  /*1930*/  @P0 BRA `(.L_x_110) ;  /* 0x00000000006c0947 */ /* 0x000fea0003800000 */
        /* <DEDUP_REMOVED lines=11> */
[----:B------:R-:W-:Y:S05]  /*19f0*/  BRA `(.L_x_163) ;  /* 0x0000000000107947 */ /* 0x000fea0003800000 */
.L_x_162:
[----:B------:R-:W0:Y:S02]  /*1a00*/  MUFU.RCP R31, R0 ;  /* 0x00000000001f7308 */ /* 0x000e240000001000 */
[----:B0-----:R-:W-:-:S04]  /*1a10*/  FFMA R2, R0, R31, -1 ;  /* 0xbf80000000027423 */ /* 0x001fc8000000001f */
[----:B------:R-:W-:-:S04]  /*1a20*/  FADD.FTZ R2, -R2, -RZ ;  /* 0x800000ff02027221 */ /* 0x000fc80000010100 */
[----:B------:R-:W-:-:S07]  /*1a30*/  FFMA R31, R31, R2, R31 ;  /* 0x000000021f1f7223 */ /* 0x000fce000000001f */
.L_x_163:
[----:B------:R-:W-:Y:S05]  /*1a40*/  BSYNC.RECONVERGENT B2 ;  /* 0x0000000000027941 */ /* 0x000fea0003800200 */
.L_x_161:
[----:B------:R-:W-:-:S06]  /*1a50*/  IMAD.WIDE R8, R7, 0x4, R36 ;  /* 0x0000000407087825 */ /* 0x000fcc00078e0224 */
[----:B------:R-:W2:Y:S01]  /*1a60*/  LDG.E R8, desc[UR6][R8.64] ;  /* 0x0000000608087981 */ /* 0x000ea2000c1e1900 */
[----:B------:R-:W-:Y:S01]  /*1a70*/  IMAD.MOV.U32 R0, RZ, RZ, 0x41600000 ;  /* 0x41600000ff007424 */ /* 0x000fe200078e00ff */
[----:B------:R-:W-:Y:S01]  /*1a80*/  ISETP.NE.AND P0, PT, R7, R4, PT ;  /* 0x000000040700720c */ /* 0x000fe20003f05270 */
[----:B------:R-:W-:-:S03]  /*1a90*/  FMUL R3, R3, -R31 ;  /* 0x8000001f03037220 */ /* 0x000fc60000400000 */
[----:B------:R-:W-:-:S04]  /*1aa0*/  FSEL R0, -R0, -15, P3 ;  /* 0xc170000000007808 */ /* 0x000fc80001800100 */
[----:B------:R-:W-:-:S04]  /*1ab0*/  FSEL R0, R0, -14, !P0 ;  /* 0xc160000000007808 */ /* 0x000fc80004000000 */
[----:B------:R-:W-:-:S05]  /*1ac0*/  FSEL R0, R0, -14, P4 ;  /* 0xc160000000007808 */ /* 0x000fca0002000000 */
[----:B------:R-:W-:Y:S01]  /*1ad0*/  FADD R0, R0, -R31 ;  /* 0x8000001f00007221 */ /* 0x000fe20000000000 */
[----:B--2--5:R-:W-:-:S07]  /*1ae0*/  FFMA R5, R5, -R31, R8 ;  /* 0x8000001f05057223 */ /* 0x024fce0000000008 */
.L_x_110:
[----:B------:R-:W-:Y:S05]  /*1af0*/  BSYNC.RECONVERGENT B1 ;  /* 0x0000000000017941 */ /* 0x000fea0003800200 */
.L_x_109:
[----:B------:R-:W1:Y:S01]  /*1b00*/  LDC.64 R20, c[0x0][0x388] ;  /* 0x0000e200ff147b82 */ /* 0x000e620000000a00 */
[----:B0-----:R-:W-:-:S07]  /*1b10*/  MOV R9, 0x3f800000 ;  /* 0x3f80000000097802 */ /* 0x001fce0000000f00 */
[----:B------:R-:W0:Y:S08]  /*1b20*/  LDC.64 R18, c[0x0][0x390] ;  /* 0x0000e400ff127b82 */ /* 0x000e300000000a00 */
[----:B------:R-:W2:Y:S08]  /*1b30*/  LDC.64 R16, c[0x0][0x398] ;  /* 0x0000e600ff107b82 */ /* 0x000eb00000000a00 */
[----:B------:R-:W3:Y:S01]  /*1b40*/  LDC.64 R6, c[0x0][0x3a0] ;  /* 0x0000e800ff067b82 */ /* 0x000ee20000000a00 */
[----:B-1----:R-:W-:-:S05]  /*1b50*/  IMAD.WIDE R20, R14, 0x4, R20 ;  /* 0x000000040e147825 */ /* 0x002fca00078e0214 */
[----:B------:R-:W-:Y:S01]  /*1b60*/  STG.E desc[UR6][R20.64+0x4], R3 ;  /* 0x0000040314007986 */ /* 0x000fe2000c101906 */
[----:B0-----:R-:W-:-:S05]  /*1b70*/  IMAD.WIDE R18, R14, 0x4, R18 ;  /* 0x000000040e127825 */ /* 0x001fca00078e0212 */
[----:B------:R0:W-:Y:S01]  /*1b80*/  STG.E desc[UR6][R18.64+0x4], R0 ;  /* 0x0000040012007986 */ /* 0x0001e2000c101906 */
[----:B--2---:R-:W-:-:S05]  /*1b90*/  IMAD.WIDE R16, R14, 0x4, R16 ;  /* 0x000000040e107825 */ /* 0x004fca00078e0210 */
[----:B------:R1:W-:Y:S01]  /*1ba0*/  STG.E desc[UR6][R16.64+0x4], R9 ;  /* 0x0000040910007986 */ /* 0x0003e2000c101906 */
[----:B---3--:R-:W-:-:S04]  /*1bb0*/  IMAD.WIDE R14, R14, 0x4, R6 ;  /* 0x000000040e0e7825 */ /* 0x008fc800078e0206 */
[C---:B------:R-:W-:Y:S01]  /*1bc0*/  IMAD.WIDE R6, R26.reuse, 0x4, R36 ;  /* 0x000000041a067825 */ /* 0x040fe200078e0224 */
[----:B-----5:R1:W-:Y:S04]  /*1bd0*/  STG.E desc[UR6][R14.64+0x4], R5 ;  /* 0x000004050e007986 */ /* 0x0203e8000c101906 */
[----:B------:R1:W5:Y:S01]  /*1be0*/  LDG.E R33, desc[UR6][R6.64+-0x8] ;  /* 0xfffff80606217981 */ /* 0x000362000c1e1900 */
[----:B------:R-:W-:Y:S01]  /*1bf0*/  ISETP.GE.AND P0, PT, R26, 0x3, PT ;  /* 0x000000031a00780c */ /* 0x000fe20003f06270 */
[----:B------:R-:W-:Y:S01]  /*1c00*/  BSSY.RECONVERGENT B1, `(.L_x_164) ;  /* 0x0000147000017945 */ /* 0x000fe20003800200 */
[----:B0-----:R-:W-:Y:S02]  /*1c10*/  HFMA2 R0, -RZ, RZ, -2.6875, 0 ;  /* 0xc1600000ff007431 */ /* 0x001fe400000001ff */
[----:B------:R-:W-:-:S09]  /*1c20*/  IMAD.MOV.U32 R27, RZ, RZ, 0x3f800000 ;  /* 0x3f800000ff1b7424 */ /* 0x000fd200078e00ff */
[----:B-1----:R-:W-:Y:S05]  /*1c30*/  @!P0 BRA `(.L_x_165) ;  /* 0x00000014000c8947 */ /* 0x002fea0003800000 */
[C---:B------:R-:W-:Y:S01]  /*1c40*/  VIADD R13, R26.reuse, 0xfffffffd ;  /* 0xfffffffd1a0d7836 */ /* 0x040fe20000000000 */
[----:B------:R-:W-:Y:S01]  /*1c50*/  IADD3 R12, PT, PT, R26, -0x2, RZ ;  /* 0xfffffffe1a0c7810 */ /* 0x000fe20007ffe0ff */
[----:B------:R-:W-:Y:S01]  /*1c60*/  BSSY.RECONVERGENT B2, `(.L_x_166) ;  /* 0x00000ac000027945 */ /* 0x000fe20003800200 */
[----:B------:R-:W-:Y:S01]  /*1c70*/  IMAD.MOV.U32 R0, RZ, RZ, -0x3ea00000 ;  /* 0xc1600000ff007424 */ /* 0x000fe200078e00ff */
[----:B------:R-:W-:Y:S02]  /*1c80*/  MOV R27, 0x3f800000 ;  /* 0x3f800000001b7802 */ /* 0x000fe40000000f00 */
[----:B------:R-:W-:Y:S02]  /*1c90*/  ISETP.GE.U32.AND P0, PT, R13, 0x7, PT ;  /* 0x000000070d00780c */ /* 0x000fe40003f06070 */
[----:B------:R-:W-:-:S11]  /*1ca0*/  LOP3.LUT R11, R12, 0x7, RZ, 0xc0, !PT ;  /* 0x000000070c0b7812 */ /* 0x000fd600078ec0ff */
[----:B------:R-:W-:Y:S05]  /*1cb0*/  @!P0 BRA `(.L_x_167) ;  /* 0x0000000800988947 */ /* 0x000fea0003800000 */
[----:B------:R-:W-:Y:S01]  /*1cc0*/  IADD3 R22, P0, PT, R36, -0xc, RZ ;  /* 0xfffffff424167810 */ /* 0x000fe20007f1e0ff */
[----:B------:R-:W-:Y:S01]  /*1cd0*/  BSSY.RECONVERGENT B3, `(.L_x_168) ;  /* 0x00000a3000037945 */ /* 0x000fe20003800200 */
[----:B------:R-:W-:Y:S01]  /*1ce0*/  LOP3.LUT R9, R12, 0xfffffff8, RZ, 0xc0, !PT ;  /* 0xfffffff80c097812 */ /* 0x000fe200078ec0ff */
[----:B------:R-:W-:Y:S01]  /*1cf0*/  IMAD.MOV.U32 R0, RZ, RZ, -0x3ea00000 ;  /* 0xc1600000ff007424 */ /* 0x000fe200078e00ff */
[----:B------:R-:W-:Y:S01]  /*1d00*/  MOV R27, 0x3f800000 ;  /* 0x3f800000001b7802 */ /* 0x000fe20000000f00 */
[----:B------:R-:W-:Y:S01]  /*1d10*/  IMAD.MOV.U32 R10, RZ, RZ, R26 ;  /* 0x000000ffff0a7224 */ /* 0x000fe200078e001a */
[----:B------:R-:W-:Y:S02]  /*1d20*/  IADD3 R9, PT, PT, -R9, RZ, RZ ;  /* 0x000000ff09097210 */ /* 0x000fe40007ffe1ff */
[----:B------:R-:W-:-:S07]  /*1d30*/  IADD3.X R23, PT, PT, R37, -0x1, RZ, P0, !PT ;  /* 0xffffffff25177810 */ /* 0x000fce00007fe4ff */
.L_x_193:
[----:B------:R-:W-:Y:S01]  /*1d40*/  VIADD R2, R0, 0x1800000 ;  /* 0x0180000000027836 */ /* 0x000fe20000000000 */
[----:B------:R-:W-:Y:S01]  /*1d50*/  BSSY.RECONVERGENT B4, `(.L_x_169) ;  /* 0x000000d000047945 */ /* 0x000fe20003800200 */
[----:B------:R-:W-:-:S03]  /*1d60*/  IMAD.WIDE R24, R13, 0x4, R22 ;  /* 0x000000040d187825 */ /* 0x000fc600078e0216 */
[----:B------:R-:W-:-:S04]  /*1d70*/  LOP3.LUT R2, R2, 0x7f800000, RZ, 0xc0, !PT ;  /* 0x7f80000002027812 */ /* 0x000fc800078ec0ff */
[----:B------:R-:W-:-:S13]  /*1d80*/  ISETP.GT.U32.AND P0, PT, R2, 0x1ffffff, PT ;  /* 0x01ffffff0200780c */ /* 0x000fda0003f04070 */
[----:B------:R-:W-:Y:S05]  /*1d90*/  @P0 BRA `(.L_x_170) ;  /* 0x0000000000100947 */ /* 0x000fea0003800000 */
[----:B------:R-:W-:-:S07]  /*1da0*/  MOV R28, 0x1dc0 ;  /* 0x00001dc0001c7802 */ /* 0x000fce0000000f00 */
[----:B-----5:R-:W-:Y:S05]  /*1db0*/  CALL.REL.NOINC `($__internal_4_$__cuda_sm20_rcp_rn_f32_slowpath) ;  /* 0x0000001000c87944 */ /* 0x020fea0003c00000 */
[----:B------:R-:W-:Y:S01]  /*1dc0*/  MOV R8, R31 ;  /* 0x0000001f00087202 */ /* 0x000fe20000000f00 */
[----:B------:R-:W-:Y:S06]  /*1dd0*/  BRA `(.L_x_171) ;  /* 0x0000000000107947 */ /* 0x000fec0003800000 */
.L_x_170:
[----:B------:R-:W0:Y:S02]  /*1de0*/  MUFU.RCP R3, R0 ;  /* 0x0000000000037308 */ /* 0x000e240000001000 */
[----:B0-----:R-:W-:-:S04]  /*1df0*/  FFMA R2, R3, R0, -1 ;  /* 0xbf80000003027423 */ /* 0x001fc80000000000 */
[----:B------:R-:W-:-:S04]  /*1e00*/  FADD.FTZ R2, -R2, -RZ ;  /* 0x800000ff02027221 */ /* 0x000fc80000010100 */
[----:B------:R-:W-:-:S07]  /*1e10*/  FFMA R8, R3, R2, R3 ;  /* 0x0000000203087223 */ /* 0x000fce0000000003 */
.L_x_171:
[----:B------:R-:W-:Y:S05]  /*1e20*/  BSYNC.RECONVERGENT B4 ;  /* 0x0000000000047941 */ /* 0x000fea0003800200 */
.L_x_169:
[----:B------:R-:W2:Y:S01]  /*1e30*/  LDG.E R3, desc[UR6][R24.64+0xc] ;  /* 0x00000c0618037981 */ /* 0x000ea2000c1e1900 */
[----:B------:R-:W-:Y:S01]  /*1e40*/  FADD R4, -R8, -14 ;  /* 0xc160000008047421 */ /* 0x000fe20000000100 */
[----:B------:R-:W-:Y:S03]  /*1e50*/  BSSY.RECONVERGENT B4, `(.L_x_172) ;  /* 0x000000f000047945 */ /* 0x000fe60003800200 */
        /* <DEDUP_REMOVED lines=10> */
.L_x_173:
[----:B------:R-:W0:Y:S02]  /*1f00*/  MUFU.RCP R7, R4 ;  /* 0x0000000400077308 */ /* 0x000e240000001000 */
[----:B0-----:R-:W-:-:S04]  /*1f10*/  FFMA R0, R4, R7, -1 ;  /* 0xbf80000004007423 */ /* 0x001fc80000000007 */
[----:B------:R-:W-:-:S04]  /*1f20*/  FADD.FTZ R0, -R0, -RZ ;  /* 0x800000ff00007221 */ /* 0x000fc80000010100 */
[----:B------:R-:W-:-:S07]  /*1f30*/  FFMA R7, R7, R0, R7 ;  /* 0x0000000007077223 */ /* 0x000fce0000000007 */
.L_x_174:
[----:B------:R-:W-:Y:S05]  /*1f40*/  BSYNC.RECONVERGENT B4 ;  /* 0x0000000000047941 */ /* 0x000fea0003800200 */
.L_x_172:
[----:B------:R-:W2:Y:S01]  /*1f50*/  LDG.E R3, desc[UR6][R24.64+0x8] ;  /* 0x0000080618037981 */ /* 0x000ea2000c1e1900 */
[----:B------:R-:W-:Y:S01]  /*1f60*/  FADD R29, -R7, -14 ;  /* 0xc1600000071d7421 */ /* 0x000fe20000000100 */
[----:B------:R-:W-:Y:S04]  /*1f70*/  BSSY.RECONVERGENT B4, `(.L_x_175) ;  /* 0x000000f000047945 */ /* 0x000fe80003800200 */
        /* <DEDUP_REMOVED lines=10> */
.L_x_176:
[----:B------:R-:W0:Y:S02]  /*2020*/  MUFU.RCP R6, R29 ;  /* 0x0000001d00067308 */ /* 0x000e240000001000 */
[----:B0-----:R-:W-:-:S04]  /*2030*/  FFMA R0, R29, R6, -1 ;  /* 0xbf8000001d007423 */ /* 0x001fc80000000006 */
[----:B------:R-:W-:-:S04]  /*2040*/  FADD.FTZ R5, -R0, -RZ ;  /* 0x800000ff00057221 */ /* 0x000fc80000010100 */
[----:B------:R-:W-:-:S07]  /*2050*/  FFMA R6, R6, R5, R6 ;  /* 0x0000000506067223 */ /* 0x000fce0000000006 */
.L_x_177:
[----:B------:R-:W-:Y:S05]  /*2060*/  BSYNC.RECONVERGENT B4 ;  /* 0x0000000000047941 */ /* 0x000fea0003800200 */
.L_x_175:
[----:B------:R-:W2:Y:S01]  /*2070*/  LDG.E R2, desc[UR6][R24.64+0x4] ;  /* 0x0000040618027981 */ /* 0x000ea2000c1e1900 */
[----:B------:R-:W-:Y:S01]  /*2080*/  FADD R4, -R6, -14 ;  /* 0xc160000006047421 */ /* 0x000fe20000000100 */
[----:B------:R-:W-:Y:S03]  /*2090*/  BSSY.RECONVERGENT B4, `(.L_x_178) ;  /* 0x000000f000047945 */ /* 0x000fe60003800200 */
        /* <DEDUP_REMOVED lines=10> */
.L_x_179:
[----:B------:R-:W0:Y:S02]  /*2140*/  MUFU.RCP R5, R4 ;  /* 0x0000000400057308 */ /* 0x000e240000001000 */
[----:B0-----:R-:W-:-:S04]  /*2150*/  FFMA R0, R4, R5, -1 ;  /* 0xbf80000004007423 */ /* 0x001fc80000000005 */
[----:B------:R-:W-:-:S04]  /*2160*/  FADD.FTZ R0, -R0, -RZ ;  /* 0x800000ff00007221 */ /* 0x000fc80000010100 */
[----:B------:R-:W-:-:S07]  /*2170*/  FFMA R5, R5, R0, R5 ;  /* 0x0000000005057223 */ /* 0x000fce0000000005 */
.L_x_180:
[----:B------:R-:W-:Y:S05]  /*2180*/  BSYNC.RECONVERGENT B4 ;  /* 0x0000000000047941 */ /* 0x000fea0003800200 */
.L_x_178:
        /* <DEDUP_REMOVED lines=13> */
.L_x_182:
[----:B------:R-:W0:Y:S02]  /*2260*/  MUFU.RCP R4, R31 ;  /* 0x0000001f00047308 */ /* 0x000e240000001000 */
[----:B0-----:R-:W-:-:S04]  /*2270*/  FFMA R0, R31, R4, -1 ;  /* 0xbf8000001f007423 */ /* 0x001fc80000000004 */
[----:B------:R-:W-:-:S04]  /*2280*/  FADD.FTZ R29, -R0, -RZ ;  /* 0x800000ff001d7221 */ /* 0x000fc80000010100 */
[----:B------:R-:W-:-:S07]  /*2290*/  FFMA R4, R4, R29, R4 ;  /* 0x0000001d04047223 */ /* 0x000fce0000000004 */
.L_x_183:
[----:B------:R-:W-:Y:S05]  /*22a0*/  BSYNC.RECONVERGENT B4 ;  /* 0x0000000000047941 */ /* 0x000fea0003800200 */
.L_x_181:
        /* <DEDUP_REMOVED lines=13> */
.L_x_185:
[----:B------:R-:W0:Y:S02]  /*2380*/  MUFU.RCP R3, R28 ;  /* 0x0000001c00037308 */ /* 0x000e240000001000 */
[----:B0-----:R-:W-:-:S04]  /*2390*/  FFMA R0, R28, R3, -1 ;  /* 0xbf8000001c007423 */ /* 0x001fc80000000003 */
[----:B------:R-:W-:-:S04]  /*23a0*/  FADD.FTZ R0, -R0, -RZ ;  /* 0x800000ff00007221 */ /* 0x000fc80000010100 */
[----:B------:R-:W-:-:S07]  /*23b0*/  FFMA R3, R3, R0, R3 ;  /* 0x0000000003037223 */ /* 0x000fce0000000003 */
.L_x_186:
[----:B------:R-:W-:Y:S05]  /*23c0*/  BSYNC.RECONVERGENT B4 ;  /* 0x0000000000047941 */ /* 0x000fea0003800200 */
.L_x_184:
        /* <DEDUP_REMOVED lines=13> */
.L_x_188:
[----:B------:R-:W0:Y:S02]  /*24a0*/  MUFU.RCP R2, R31 ;  /* 0x0000001f00027308 */ /* 0x000e240000001000 */
[----:B0-----:R-:W-:-:S04]  /*24b0*/  FFMA R0, R31, R2, -1 ;  /* 0xbf8000001f007423 */ /* 0x001fc80000000002 */
[----:B------:R-:W-:-:S04]  /*24c0*/  FADD.FTZ R29, -R0, -RZ ;  /* 0x800000ff001d7221 */ /* 0x000fc80000010100 */
[----:B------:R-:W-:-:S07]  /*24d0*/  FFMA R2, R2, R29, R2 ;  /* 0x0000001d02027223 */ /* 0x000fce0000000002 */
.L_x_189:
[----:B------:R-:W-:Y:S05]  /*24e0*/  BSYNC.RECONVERGENT B4 ;  /* 0x0000000000047941 */ /* 0x000fea0003800200 */
.L_x_187:
        /* <DEDUP_REMOVED lines=12> */
.L_x_191:
[----:B------:R-:W0:Y:S02]  /*25b0*/  MUFU.RCP R31, R30 ;  /* 0x0000001e001f7308 */ /* 0x000e240000001000 */
[----:B0-----:R-:W-:-:S04]  /*25c0*/  FFMA R0, R30, R31, -1 ;  /* 0xbf8000001e007423 */ /* 0x001fc8000000001f */
[----:B------:R-:W-:-:S04]  /*25d0*/  FADD.FTZ R0, -R0, -RZ ;  /* 0x800000ff00007221 */ /* 0x000fc80000010100 */
[----:B------:R-:W-:-:S07]  /*25e0*/  FFMA R31, R31, R0, R31 ;  /* 0x000000001f1f7223 */ /* 0x000fce000000001f */
.L_x_192:
[----:B------:R-:W-:Y:S05]  /*25f0*/  BSYNC.RECONVERGENT B4 ;  /* 0x0000000000047941 */ /* 0x000fea0003800200 */
.L_x_190:
[----:B------:R-:W2:Y:S01]  /*2600*/  LDG.E R24, desc[UR6][R24.64+-0x10] ;  /* 0xfffff00618187981 */ /* 0x000ea2000c1e1900 */
[----:B------:R-:W-:Y:S01]  /*2610*/  FMUL R8, R8, R27 ;  /* 0x0000001b08087220 */ /* 0x000fe20000400000 */
[----:B------:R-:W-:Y:S01]  /*2620*/  VIADD R9, R9, 0x8 ;  /* 0x0000000809097836 */ /* 0x000fe20000000000 */
[----:B------:R-:W-:Y:S01]  /*2630*/  IADD3 R13, PT, PT, R13, -0x8, RZ ;  /* 0xfffffff80d0d7810 */ /* 0x000fe20007ffe0ff */
[----:B------:R-:W-:Y:S02]  /*2640*/  VIADD R10, R10, 0xfffffff8 ;  /* 0xfffffff80a0a7836 */ /* 0x000fe40000000000 */
[----:B------:R-:W-:Y:S01]  /*2650*/  FMUL R7, R8, R7 ;  /* 0x0000000708077220 */ /* 0x000fe20000400000 */
[----:B------:R-:W-:Y:S01]  /*2660*/  FADD R0, -R31, -14 ;  /* 0xc16000001f007421 */ /* 0x000fe20000000100 */
[----:B------:R-:W-:Y:S02]  /*2670*/  ISETP.NE.AND P0, PT, R9, RZ, PT ;  /* 0x000000ff0900720c */ /* 0x000fe40003f05270 */
[----:B------:R-:W-:-:S04]  /*2680*/  FMUL R6, R7, R6 ;  /* 0x0000000607067220 */ /* 0x000fc80000400000 */
[----:B------:R-:W-:-:S04]  /*2690*/  FMUL R5, R6, R5 ;  /* 0x0000000506057220 */ /* 0x000fc80000400000 */
[----:B------:R-:W-:-:S04]  /*26a0*/  FMUL R4, R5, R4 ;  /* 0x0000000405047220 */ /* 0x000fc80000400000 */
[----:B------:R-:W-:-:S04]  /*26b0*/  FMUL R3, R4, R3 ;  /* 0x0000000304037220 */ /* 0x000fc80000400000 */
[----:B------:R-:W-:-:S04]  /*26c0*/  FMUL R2, R3, R2 ;  /* 0x0000000203027220 */ /* 0x000fc80000400000 */
[-C--:B------:R-:W-:Y:S01]  /*26d0*/  FMUL R27, R2, R31.reuse ;  /* 0x0000001f021b7220 */ /* 0x080fe20000400000 */
[----:B--2---:R-:W-:Y:S01]  /*26e0*/  FFMA R33, R33, -R31, R24 ;  /* 0x8000001f21217223 */ /* 0x004fe20000000018 */
[----:B------:R-:W-:Y:S06]  /*26f0*/  @P0 BRA `(.L_x_193) ;  /* 0xfffffff400900947 */ /* 0x000fec000383ffff */
[----:B------:R-:W-:Y:S05]  /*2700*/  BSYNC.RECONVERGENT B3 ;  /* 0x0000000000037941 */ /* 0x000fea0003800200 */
.L_x_168:
[----:B------:R-:W-:-:S07]  /*2710*/  IADD3 R13, PT, PT, R10, -0x3, RZ ;  /* 0xfffffffd0a0d7810 */ /* 0x000fce0007ffe0ff */
.L_x_167:
[----:B------:R-:W-:Y:S05]  /*2720*/  BSYNC.RECONVERGENT B2 ;  /* 0x0000000000027941 */ /* 0x000fea0003800200 */
.L_x_166:
[----:B------:R-:W-:-:S13]  /*2730*/  ISETP.NE.AND P0, PT, R11, RZ, PT ;  /* 0x000000ff0b00720c */ /* 0x000fda0003f05270 */
[----:B------:R-:W-:Y:S05]  /*2740*/  @!P0 BRA `(.L_x_165) ;  /* 0x0000000800488947 */ /* 0x000fea0003800000 */
[----:B------:R-:W-:Y:S01]  /*2750*/  ISETP.GE.U32.AND P0, PT, R11, 0x4, PT ;  /* 0x000000040b00780c */ /* 0x000fe20003f06070 */
[----:B------:R-:W-:Y:S01]  /*2760*/  BSSY.RECONVERGENT B2, `(.L_x_194) ;  /* 0x000004f000027945 */ /* 0x000fe20003800200 */
[----:B------:R-:W-:-:S11]  /*2770*/  LOP3.LUT R12, R12, 0x3, RZ, 0xc0, !PT ;  /* 0x000000030c0c7812 */ /* 0x000fd600078ec0ff */
[----:B------:R-:W-:Y:S05]  /*2780*/  @!P0 BRA `(.L_x_195) ;  /* 0x0000000400308947 */ /* 0x000fea0003800000 */
[----:B------:R-:W-:Y:S01]  /*2790*/  VIADD R2, R0, 0x1800000 ;  /* 0x0180000000027836 */ /* 0x000fe20000000000 */
[----:B------:R-:W-:Y:S04]  /*27a0*/  BSSY.RECONVERGENT B3, `(.L_x_196) ;  /* 0x000000c000037945 */ /* 0x000fe80003800200 */
[----:B------:R-:W-:-:S04]  /*27b0*/  LOP3.LUT R2, R2, 0x7f800000, RZ, 0xc0, !PT ;  /* 0x7f80000002027812 */ /* 0x000fc800078ec0ff */
[----:B------:R-:W-:-:S13]  /*27c0*/  ISETP.GT.U32.AND P0, PT, R2, 0x1ffffff, PT ;  /* 0x01ffffff0200780c */ /* 0x000fda0003f04070 */
[----:B------:R-:W-:Y:S05]  /*27d0*/  @P0 BRA `(.L_x_197) ;  /* 0x0000000000100947 */ /* 0x000fea0003800000 */
[----:B------:R-:W-:-:S07]  /*27e0*/  MOV R28, 0x2800 ;  /* 0x00002800001c7802 */ /* 0x000fce0000000f00 */
[----:B-----5:R-:W-:Y:S05]  /*27f0*/  CALL.REL.NOINC `($__internal_4_$__cuda_sm20_rcp_rn_f32_slowpath) ;  /* 0x0000000800387944 */ /* 0x020fea0003c00000 */
[----:B------:R-:W-:Y:S01]  /*2800*/  MOV R2, R31 ;  /* 0x0000001f00027202 */ /* 0x000fe20000000f00 */
[----:B------:R-:W-:Y:S06]  /*2810*/  BRA `(.L_x_198) ;  /* 0x0000000000107947 */ /* 0x000fec0003800000 */
.L_x_197:
[----:B------:R-:W0:Y:S02]  /*2820*/  MUFU.RCP R3, R0 ;  /* 0x0000000000037308 */ /* 0x000e240000001000 */
[----:B0-----:R-:W-:-:S04]  /*2830*/  FFMA R2, R0, R3, -1 ;  /* 0xbf80000000027423 */ /* 0x001fc80000000003 */
[----:B------:R-:W-:-:S04]  /*2840*/  FADD.FTZ R2, -R2, -RZ ;  /* 0x800000ff02027221 */ /* 0x000fc80000010100 */
[----:B------:R-:W-:-:S07]  /*2850*/  FFMA R2, R3, R2, R3 ;  /* 0x0000000203027223 */ /* 0x000fce0000000003 */
.L_x_198:
[----:B------:R-:W-:Y:S05]  /*2860*/  BSYNC.RECONVERGENT B3 ;  /* 0x0000000000037941 */ /* 0x000fea0003800200 */
.L_x_196:
[----:B------:R-:W-:-:S05]  /*2870*/  IMAD.WIDE R8, R13, 0x4, R36 ;  /* 0x000000040d087825 */ /* 0x000fca00078e0224 */
[----:B------:R-:W2:Y:S01]  /*2880*/  LDG.E R0, desc[UR6][R8.64] ;  /* 0x0000000608007981 */ /* 0x000ea2000c1e1900 */
[----:B------:R-:W-:Y:S01]  /*2890*/  FADD R5, -R2, -14 ;  /* 0xc160000002057421 */ /* 0x000fe20000000100 */
[----:B------:R-:W-:Y:S03]  /*28a0*/  BSSY.RECONVERGENT B3, `(.L_x_199) ;  /* 0x000000f000037945 */ /* 0x000fe60003800200 */
        /* <DEDUP_REMOVED lines=10> */
.L_x_200:
[----:B------:R-:W0:Y:S02]  /*2950*/  MUFU.RCP R4, R5 ;  /* 0x0000000500047308 */ /* 0x000e240000001000 */
[----:B0-----:R-:W-:-:S04]  /*2960*/  FFMA R0, R5, R4, -1 ;  /* 0xbf80000005007423 */ /* 0x001fc80000000004 */
[----:B------:R-:W-:-:S04]  /*2970*/  FADD.FTZ R3, -R0, -RZ ;  /* 0x800000ff00037221 */ /* 0x000fc80000010100 */
[----:B------:R-:W-:-:S07]  /*2980*/  FFMA R4, R4, R3, R4 ;  /* 0x0000000304047223 */ /* 0x000fce0000000004 */
.L_x_201:
[----:B------:R-:W-:Y:S05]  /*2990*/  BSYNC.RECONVERGENT B3 ;  /* 0x0000000000037941 */ /* 0x000fea0003800200 */
.L_x_199:
        /* <DEDUP_REMOVED lines=13> */
.L_x_203:
[----:B------:R-:W0:Y:S02]  /*2a70*/  MUFU.RCP R3, R10 ;  /* 0x0000000a00037308 */ /* 0x000e240000001000 */
[----:B0-----:R-:W-:-:S04]  /*2a80*/  FFMA R0, R10, R3, -1 ;  /* 0xbf8000000a007423 */ /* 0x001fc80000000003 */
[----:B------:R-:W-:-:S04]  /*2a90*/  FADD.FTZ R0, -R0, -RZ ;  /* 0x800000ff00007221 */ /* 0x000fc80000010100 */
[----:B------:R-:W-:-:S07]  /*2aa0*/  FFMA R3, R3, R0, R3 ;  /* 0x0000000003037223 */ /* 0x000fce0000000003 */
.L_x_204:
[----:B------:R-:W-:Y:S05]  /*2ab0*/  BSYNC.RECONVERGENT B3 ;  /* 0x0000000000037941 */ /* 0x000fea0003800200 */
.L_x_202:
        /* <DEDUP_REMOVED lines=12> */
.L_x_206:
[----:B------:R-:W0:Y:S02]  /*2b80*/  MUFU.RCP R31, R10 ;  /* 0x0000000a001f7308 */ /* 0x000e240000001000 */
[----:B0-----:R-:W-:-:S04]  /*2b90*/  FFMA R0, R10, R31, -1 ;  /* 0xbf8000000a007423 */ /* 0x001fc8000000001f */
[----:B------:R-:W-:-:S04]  /*2ba0*/  FADD.FTZ R0, -R0, -RZ ;  /* 0x800000ff00007221 */ /* 0x000fc80000010100 */
[----:B------:R-:W-:-:S07]  /*2bb0*/  FFMA R31, R31, R0, R31 ;  /* 0x000000001f1f7223 */ /* 0x000fce000000001f */
.L_x_207:
[----:B------:R-:W-:Y:S05]  /*2bc0*/  BSYNC.RECONVERGENT B3 ;  /* 0x0000000000037941 */ /* 0x000fea0003800200 */
.L_x_205:
[----:B------:R-:W2:Y:S01]  /*2bd0*/  LDG.E R8, desc[UR6][R8.64+-0xc] ;  /* 0xfffff40608087981 */ /* 0x000ea2000c1e1900 */
[----:B------:R-:W-:Y:S01]  /*2be0*/  FMUL R27, R27, R2 ;  /* 0x000000021b1b7220 */ /* 0x000fe20000400000 */
[----:B------:R-:W-:Y:S01]  /*2bf0*/  FADD R0, -R31, -14 ;  /* 0xc16000001f007421 */ /* 0x000fe20000000100 */
[----:B------:R-:W-:Y:S02]  /*2c00*/  VIADD R13, R13, 0xfffffffc ;  /* 0xfffffffc0d0d7836 */ /* 0x000fe40000000000 */
[----:B------:R-:W-:-:S04]  /*2c10*/  FMUL R4, R27, R4 ;  /* 0x000000041b047220 */ /* 0x000fc80000400000 */
[----:B------:R-:W-:-:S04]  /*2c20*/  FMUL R4, R4, R3 ;  /* 0x0000000304047220 */ /* 0x000fc80000400000 */
[-C--:B------:R-:W-:Y:S01]  /*2c30*/  FMUL R27, R4, R31.reuse ;  /* 0x0000001f041b7220 */ /* 0x080fe20000400000 */
[----:B--2---:R-:W-:-:S07]  /*2c40*/  FFMA R33, R33, -R31, R8 ;  /* 0x8000001f21217223 */ /* 0x004fce0000000008 */
.L_x_195:
[----:B------:R-:W-:Y:S05]  /*2c50*/  BSYNC.RECONVERGENT B2 ;  /* 0x0000000000027941 */ /* 0x000fea0003800200 */
.L_x_194:
[----:B------:R-:W-:-:S13]  /*2c60*/  ISETP.NE.AND P0, PT, R12, RZ, PT ;  /* 0x000000ff0c00720c */ /* 0x000fda0003f05270 */
[----:B------:R-:W-:Y:S05]  /*2c70*/  @!P0 BRA `(.L_x_165) ;  /* 0x0000000000fc8947 */ /* 0x000fea0003800000 */
[----:B------:R-:W-:Y:S01]  /*2c80*/  ISETP.NE.AND P0, PT, R12, 0x1, PT ;  /* 0x000000010c00780c */ /* 0x000fe20003f05270 */
[----:B------:R-:W-:-:S12]  /*2c90*/  BSSY.RECONVERGENT B2, `(.L_x_208) ;  /* 0x0000028000027945 */ /* 0x000fd80003800200 */
[----:B------:R-:W-:Y:S05]  /*2ca0*/  @!P0 BRA `(.L_x_209) ;  /* 0x0000000000988947 */ /* 0x000fea0003800000 */
[----:B------:R-:W-:Y:S01]  /*2cb0*/  IADD3 R2, PT, PT, R0, 0x1800000, RZ ;  /* 0x0180000000027810 */ /* 0x000fe20007ffe0ff */
[----:B------:R-:W-:Y:S03]  /*2cc0*/  BSSY.RECONVERGENT B3, `(.L_x_210) ;  /* 0x000000c000037945 */ /* 0x000fe60003800200 */
[----:B------:R-:W-:-:S04]  /*2cd0*/  LOP3.LUT R2, R2, 0x7f800000, RZ, 0xc0, !PT ;  /* 0x7f80000002027812 */ /* 0x000fc800078ec0ff */
[----:B------:R-:W-:-:S13]  /*2ce0*/  ISETP.GT.U32.AND P0, PT, R2, 0x1ffffff, PT ;  /* 0x01ffffff0200780c */ /* 0x000fda0003f04070 */
[----:B------:R-:W-:Y:S05]  /*2cf0*/  @P0 BRA `(.L_x_211) ;  /* 0x0000000000100947 */ /* 0x000fea0003800000 */
[----:B------:R-:W-:-:S07]  /*2d00*/  MOV R28, 0x2d20 ;  /* 0x00002d20001c7802 */ /* 0x000fce0000000f00 */
[----:B-----5:R-:W-:Y:S05]  /*2d10*/  CALL.REL.NOINC `($__internal_4_$__cuda_sm20_rcp_rn_f32_slowpath) ;  /* 0x0000000000f07944 */ /* 0x020fea0003c00000 */
[----:B------:R-:W-:Y:S01]  /*2d20*/  MOV R2, R31 ;  /* 0x0000001f00027202 */ /* 0x000fe20000000f00 */
[----:B------:R-:W-:Y:S06]  /*2d30*/  BRA `(.L_x_212) ;  /* 0x0000000000107947 */ /* 0x000fec0003800000 */
.L_x_211:
[----:B------:R-:W0:Y:S02]  /*2d40*/  MUFU.RCP R3, R0 ;  /* 0x0000000000037308 */ /* 0x000e240000001000 */
[----:B0-----:R-:W-:-:S04]  /*2d50*/  FFMA R2, R0, R3, -1 ;  /* 0xbf80000000027423 */ /* 0x001fc80000000003 */
[----:B------:R-:W-:-:S04]  /*2d60*/  FADD.FTZ R2, -R2, -RZ ;  /* 0x800000ff02027221 */ /* 0x000fc80000010100 */
[----:B------:R-:W-:-:S07]  /*2d70*/  FFMA R2, R3, R2, R3 ;  /* 0x0000000203027223 */ /* 0x000fce0000000003 */
.L_x_212:
[----:B------:R-:W-:Y:S05]  /*2d80*/  BSYNC.RECONVERGENT B3 ;  /* 0x0000000000037941 */ /* 0x000fea0003800200 */
.L_x_210:
        /* <DEDUP_REMOVED lines=13> */
.L_x_214:
[----:B------:R-:W0:Y:S02]  /*2e60*/  MUFU.RCP R31, R6 ;  /* 0x00000006001f7308 */ /* 0x000e240000001000 */
[----:B0-----:R-:W-:-:S04]  /*2e70*/  FFMA R0, R6, R31, -1 ;  /* 0xbf80000006007423 */ /* 0x001fc8000000001f */
[----:B------:R-:W-:-:S04]  /*2e80*/  FADD.FTZ R0, -R0, -RZ ;  /* 0x800000ff00007221 */ /* 0x000fc80000010100 */
[----:B------:R-:W-:-:S07]  /*2e90*/  FFMA R31, R31, R0, R31 ;  /* 0x000000001f1f7223 */ /* 0x000fce000000001f */
.L_x_215:
[----:B------:R-:W-:Y:S05]  /*2ea0*/  BSYNC.RECONVERGENT B3 ;  /* 0x0000000000037941 */ /* 0x000fea0003800200 */
.L_x_213:
[----:B------:R-:W2:Y:S01]  /*2eb0*/  LDG.E R4, desc[UR6][R4.64+-0x4] ;  /* 0xfffffc0604047981 */ /* 0x000ea2000c1e1900 */
[----:B------:R-:W-:Y:S01]  /*2ec0*/  FMUL R2, R27, R2 ;  /* 0x000000021b027220 */ /* 0x000fe20000400000 */
[----:B------:R-:W-:Y:S01]  /*2ed0*/  FADD R0, -R31, -14 ;  /* 0xc16000001f007421 */ /* 0x000fe20000000100 */
[----:B------:R-:W-:Y:S02]  /*2ee0*/  IADD3 R13, PT, PT, R13, -0x2, RZ ;  /* 0xfffffffe0d0d7810 */ /* 0x000fe40007ffe0ff */
[-C--:B------:R-:W-:Y:S01]  /*2ef0*/  FMUL R27, R2, R31.reuse ;  /* 0x0000001f021b7220 */ /* 0x080fe20000400000 */
[----:B--2---:R-:W-:-:S07]  /*2f00*/  FFMA R33, R33, -R31, R4 ;  /* 0x8000001f21217223 */ /* 0x004fce0000000004 */
.L_x_209:
[----:B------:R-:W-:Y:S05]  /*2f10*/  BSYNC.RECONVERGENT B2 ;  /* 0x0000000000027941 */ /* 0x000fea0003800200 */
.L_x_208:
[----:B------:R-:W-:-:S04]  /*2f20*/  LOP3.LUT R26, R26, 0x1, RZ, 0xc0, !PT ;  /* 0x000000011a1a7812 */ /* 0x000fc800078ec0ff */
[----:B------:R-:W-:-:S13]  /*2f30*/  ISETP.NE.U32.AND P0, PT, R26, 0x1, PT ;  /* 0x000000011a00780c */ /* 0x000fda0003f05070 */
[----:B------:R-:W-:Y:S05]  /*2f40*/  @P0 BRA `(.L_x_165) ;  /* 0x0000000000480947 */ /* 0x000fea0003800000 */
[----:B------:R-:W-:Y:S01]  /*2f50*/  VIADD R2, R0, 0x1800000 ;  /* 0x0180000000027836 */ /* 0x000fe20000000000 */
[----:B------:R-:W-:Y:S04]  /*2f60*/  BSSY.RECONVERGENT B2, `(.L_x_216) ;  /* 0x000000b000027945 */ /* 0x000fe80003800200 */
[----:B------:R-:W-:-:S04]  /*2f70*/  LOP3.LUT R2, R2, 0x7f800000, RZ, 0xc0, !PT ;  /* 0x7f80000002027812 */ /* 0x000fc800078ec0ff */
[----:B------:R-:W-:-:S13]  /*2f80*/  ISETP.GT.U32.AND P0, PT, R2, 0x1ffffff, PT ;  /* 0x01ffffff0200780c */ /* 0x000fda0003f04070 */
[----:B------:R-:W-:Y:S05]  /*2f90*/  @P0 BRA `(.L_x_217) ;  /* 0x00000000000c0947 */ /* 0x000fea0003800000 */
[----:B------:R-:W-:-:S07]  /*2fa0*/  MOV R28, 0x2fc0 ;  /* 0x00002fc0001c7802 */ /* 0x000fce0000000f00 */
[----:B-----5:R-:W-:Y:S05]  /*2fb0*/  CALL.REL.NOINC `($__internal_4_$__cuda_sm20_rcp_rn_f32_slowpath) ;  /* 0x0000000000487944 */ /* 0x020fea0003c00000 */
[----:B------:R-:W-:Y:S05]  /*2fc0*/  BRA `(.L_x_218) ;  /* 0x0000000000107947 */ /* 0x000fea0003800000 */
.L_x_217:
[----:B------:R-:W0:Y:S02]  /*2fd0*/  MUFU.RCP R31, R0 ;  /* 0x00000000001f7308 */ /* 0x000e240000001000 */
[----:B0-----:R-:W-:-:S04]  /*2fe0*/  FFMA R2, R0, R31, -1 ;  /* 0xbf80000000027423 */ /* 0x001fc8000000001f */
[----:B------:R-:W-:-:S04]  /*2ff0*/  FADD.FTZ R2, -R2, -RZ ;  /* 0x800000ff02027221 */ /* 0x000fc80000010100 */
[----:B------:R-:W-:-:S07]  /*3000*/  FFMA R31, R31, R2, R31 ;  /* 0x000000021f1f7223 */ /* 0x000fce000000001f */
.L_x_218:
[----:B------:R-:W-:Y:S05]  /*3010*/  BSYNC.RECONVERGENT B2 ;  /* 0x0000000000027941 */ /* 0x000fea0003800200 */
.L_x_216:
[----:B------:R-:W-:-:S06]  /*3020*/  IMAD.WIDE R36, R13, 0x4, R36 ;  /* 0x000000040d247825 */ /* 0x000fcc00078e0224 */
[----:B------:R-:W2:Y:S01]  /*3030*/  LDG.E R36, desc[UR6][R36.64] ;  /* 0x0000000624247981 */ /* 0x000ea2000c1e1900 */
[-C--:B------:R-:W-:Y:S01]  /*3040*/  FMUL R27, R27, -R31.reuse ;  /* 0x8000001f1b1b7220 */ /* 0x080fe20000400000 */
[----:B------:R-:W-:Y:S01]  /*3050*/  FADD R0, -R31, -14 ;  /* 0xc16000001f007421 */ /* 0x000fe20000000100 */
[----:B--2--5:R-:W-:-:S07]  /*3060*/  FFMA R33, R33, -R31, R36 ;  /* 0x8000001f21217223 */ /* 0x024fce0000000024 */
.L_x_165:
[----:B------:R-:W-:Y:S05]  /*3070*/  BSYNC.RECONVERGENT B1 ;  /* 0x0000000000017941 */ /* 0x000fea0003800200 */
.L_x_164:
[----:B------:R-:W-:-:S05]  /*3080*/  HFMA2 R3, -RZ, RZ, 1.875, 0 ;  /* 0x3f800000ff037431 */ /* 0x000fca00000001ff */
[----:B------:R-:W-:Y:S04]  /*3090*/  STG.E desc[UR6][R20.64], R3 ;  /* 0x0000000314007986 */ /* 0x000fe8000c101906 */
[----:B------:R-:W-:Y:S04]  /*30a0*/  STG.E desc[UR6][R18.64], R0 ;  /* 0x0000000012007986 */ /* 0x000fe8000c101906 */
[----:B------:R-:W-:Y:S04]  /*30b0*/  STG.E desc[UR6][R16.64], R27 ;  /* 0x0000001b10007986 */ /* 0x000fe8000c101906 */
[----:B-----5:R-:W-:Y:S01]  /*30c0*/  STG.E desc[UR6][R14.64], R33 ;  /* 0x000000210e007986 */ /* 0x020fe2000c101906 */
[----:B------:R-:W-:Y:S05]  /*30d0*/  EXIT ;  /* 0x000000000000794d */ /* 0x000fea0003800000 */
        .weak           $__internal_4_$__cuda_sm20_rcp_rn_f32_slowpath
        .type           $__internal_4_$__cuda_sm20_rcp_rn_f32_slowpath,@function
        .size           $__internal_4_$__cuda_sm20_rcp_rn_f32_slowpath,(.L_x_320 - $__internal_4_$__cuda_sm20_rcp_rn_f32_slowpath)
$__internal_4_$__cuda_sm20_rcp_rn_f32_slowpath:
[----:B------:R-:W-:Y:S01]  /*30e0*/  SHF.L.U32 R31, R0, 0x1, RZ ;  /* 0x00000001001f7819 */ /* 0x000fe200000006ff */
[----:B------:R-:W-:Y:S03]  /*30f0*/  BSSY.RECONVERGENT B0, `(.L_x_219) ;  /* 0x0000030000007945 */ /* 0x000fe60003800200 */
[----:B------:R-:W-:-:S04]  /*3100*/  SHF.R.U32.HI R31, RZ, 0x18, R31 ;  /* 0x00000018ff1f7819 */ /* 0x000fc8000001161f */
[----:B------:R-:W-:-:S13]  /*3110*/  ISETP.NE.U32.AND P0, PT, R31, RZ, PT ;  /* 0x000000ff1f00720c */ /* 0x000fda0003f05070 */
[----:B------:R-:W-:Y:S05]  /*3120*/  @P0 BRA `(.L_x_220) ;  /* 0x0000000000280947 */ /* 0x000fea0003800000 */
[----:B------:R-:W-:-:S05]  /*3130*/  IMAD.SHL.U32 R29, R0, 0x2, RZ ;  /* 0x00000002001d7824 */ /* 0x000fca00078e00ff */
[----:B------:R-:W-:-:S13]  /*3140*/  ISETP.NE.AND P0, PT, R29, RZ, PT ;  /* 0x000000ff1d00720c */ /* 0x000fda0003f05270 */
[----:B------:R-:W-:Y:S01]  /*3150*/  @P0 FFMA R30, R0, 1.84467440737095516160e+19, RZ ;  /* 0x5f800000001e0823 */ /* 0x000fe200000000ff */
[----:B------:R-:W-:Y:S08]  /*3160*/  @!P0 MUFU.RCP R31, R0 ;  /* 0x00000000001f8308 */ /* 0x000ff00000001000 */
[----:B------:R-:W0:Y:S02]  /*3170*/  @P0 MUFU.RCP R29, R30 ;  /* 0x0000001e001d0308 */ /* 0x000e240000001000 */
[----:B0-----:R-:W-:-:S04]  /*3180*/  @P0 FFMA R32, R30, R29, -1 ;  /* 0xbf8000001e200423 */ /* 0x001fc8000000001d */
[----:B------:R-:W-:-:S04]  /*3190*/  @P0 FADD.FTZ R32, -R32, -RZ ;  /* 0x800000ff20200221 */ /* 0x000fc80000010100 */
[----:B------:R-:W-:-:S04]  /*31a0*/  @P0 FFMA R32, R29, R32, R29 ;  /* 0x000000201d200223 */ /* 0x000fc8000000001d */
[----:B------:R-:W-:Y:S01]  /*31b0*/  @P0 FFMA R31, R32, 1.84467440737095516160e+19, RZ ;  /* 0x5f800000201f0823 */ /* 0x000fe200000000ff */
[----:B------:R-:W-:Y:S06]  /*31c0*/  BRA `(.L_x_221) ;  /* 0x0000000000887947 */ /* 0x000fec0003800000 */
.L_x_220:
[----:B------:R-:W-:-:S04]  /*31d0*/  IADD3 R29, PT, PT, R31, -0xfd, RZ ;  /* 0xffffff031f1d7810 */ /* 0x000fc80007ffe0ff */
        /* <DEDUP_REMOVED lines=9> */
[----:B------:R-:W-:-:S04]  /*3270*/  FFMA.RP R35, R35, R30, R35 ;  /* 0x0000001e23237223 */ /* 0x000fc80000008023 */
[C---:B------:R-:W-:Y:S02]  /*3280*/  LOP3.LUT R30, R32.reuse, 0x7fffff, RZ, 0xc0, !PT ;  /* 0x007fffff201e7812 */ /* 0x040fe400078ec0ff */
[----:B------:R-:W-:Y:S02]  /*3290*/  FSETP.NEU.FTZ.AND P0, PT, R32, R35, PT ;  /* 0x000000232000720b */ /* 0x000fe40003f1d000 */
[----:B------:R-:W-:Y:S02]  /*32a0*/  MOV R32, 0x3 ;  /* 0x0000000300207802 */ /* 0x000fe40000000f00 */
[----:B------:R-:W-:Y:S02]  /*32b0*/  LOP3.LUT R30, R30, 0x800000, RZ, 0xfc, !PT ;  /* 0x008000001e1e7812 */ /* 0x000fe400078efcff */
[----:B------:R-:W-:Y:S02]  /*32c0*/  SHF.L.U32 R35, R32, R29, RZ ;  /* 0x0000001d20237219 */ /* 0x000fe400000006ff */
[----:B------:R-:W-:-:S02]  /*32d0*/  SEL R34, RZ, 0xffffffff, !P0 ;  /* 0xffffffffff227807 */ /* 0x000fc40004000000 */
[----:B------:R-:W-:Y:S02]  /*32e0*/  LOP3.LUT R32, R35, R30, RZ, 0xc0, !PT ;  /* 0x0000001e23207212 */ /* 0x000fe400078ec0ff */
[----:B------:R-:W-:Y:S02]  /*32f0*/  IADD3 R34, PT, PT, -R34, RZ, RZ ;  /* 0x000000ff22227210 */ /* 0x000fe40007ffe1ff */
[-C--:B------:R-:W-:Y:S02]  /*3300*/  SHF.R.U32.HI R32, RZ, R29.reuse, R32 ;  /* 0x0000001dff207219 */ /* 0x080fe40000011620 */
[----:B------:R-:W-:Y:S02]  /*3310*/  LOP3.LUT P0, RZ, R34, R29, R30, 0xf8, !PT ;  /* 0x0000001d22ff7212 */ /* 0x000fe4000780f81e */
[C---:B------:R-:W-:Y:S02]  /*3320*/  LOP3.LUT P1, RZ, R32.reuse, 0x1, RZ, 0xc0, !PT ;  /* 0x0000000120ff7812 */ /* 0x040fe4000782c0ff */
[----:B------:R-:W-:-:S02]  /*3330*/  LOP3.LUT P2, RZ, R32, 0x2, RZ, 0xc0, !PT ;  /* 0x0000000220ff7812 */ /* 0x000fc4000784c0ff */
[----:B------:R-:W-:Y:S02]  /*3340*/  SHF.R.U32.HI R31, RZ, R31, R30 ;  /* 0x0000001fff1f7219 */ /* 0x000fe4000001161e */
[----:B------:R-:W-:Y:S02]  /*3350*/  PLOP3.LUT P0, PT, P1, P0, P2, 0xe0, 0x0 ;  /* 0x000000000000781c */ /* 0x000fe40000f01c20 */
[----:B------:R-:W-:Y:S02]  /*3360*/  LOP3.LUT P1, RZ, R0, 0x7fffff, RZ, 0xc0, !PT ;  /* 0x007fffff00ff7812 */ /* 0x000fe4000782c0ff */
[----:B------:R-:W-:-:S04]  /*3370*/  SEL R29, RZ, 0x1, !P0 ;  /* 0x00000001ff1d7807 */ /* 0x000fc80004000000 */
[----:B------:R-:W-:-:S04]  /*3380*/  IADD3 R29, PT, PT, -R29, RZ, RZ ;  /* 0x000000ff1d1d7210 */ /* 0x000fc80007ffe1ff */
[----:B------:R-:W-:-:S13]  /*3390*/  ISETP.GE.AND P0, PT, R29, RZ, PT ;  /* 0x000000ff1d00720c */ /* 0x000fda0003f06270 */
[----:B------:R-:W-:-:S05]  /*33a0*/  @!P0 VIADD R31, R31, 0x1 ;  /* 0x000000011f1f8836 */ /* 0x000fca0000000000 */
[----:B------:R-:W-:-:S04]  /*33b0*/  @!P1 SHF.L.U32 R31, R31, 0x1, RZ ;  /* 0x000000011f1f9819 */ /* 0x000fc800000006ff */
[----:B------:R-:W-:Y:S01]  /*33c0*/  LOP3.LUT R31, R31, 0x80000000, R0, 0xf8, !PT ;  /* 0x800000001f1f7812 */ /* 0x000fe200078ef800 */
[----:B------:R-:W-:Y:S06]  /*33d0*/  BRA `(.L_x_221) ;  /* 0x0000000000047947 */ /* 0x000fec0003800000 */
.L_x_222:
[----:B------:R0:W1:Y:S02]  /*33e0*/  MUFU.RCP R31, R0 ;  /* 0x00000000001f7308 */ /* 0x0000640000001000 */
.L_x_221:
[----:B------:R-:W-:Y:S05]  /*33f0*/  BSYNC.RECONVERGENT B0 ;  /* 0x0000000000007941 */ /* 0x000fea0003800200 */
.L_x_219:
[----:B------:R-:W-:-:S04]  /*3400*/  HFMA2 R29, -RZ, RZ, 0, 0 ;  /* 0x00000000ff1d7431 */ /* 0x000fc800000001ff */
[----:B01----:R-:W-:Y:S05]  /*3410*/  RET.REL.NODEC R28 `(_Z20partitioning_reducedPfS_S_S_S_Piiiib) ;  /* 0xffffffc81cf87950 */ /* 0x003fea0003c3ffff */
.L_x_223:
        /* <DEDUP_REMOVED lines=14> */
.L_x_320:


//--------------------- .text._Z12partitioningPfS_S_S_S_S_S_S_Piiii --------------------------
	.section	.text._Z12partitioningPfS_S_S_S_S_S_S_Piiii,"ax",@progbits
	.align	128
        .global         _Z12partitioningPfS_S_S_S_S_S_S_Piiii
        .type           _Z12partitioningPfS_S_S_S_S_S_S_Piiii,@function
        .size           _Z12partitioningPfS_S_S_S_S_S_S_Piiii,(.L_x_321 - _Z12partitioningPfS_S_S_S_S_S_S_Piiii)
        .other          _Z12partitioningPfS_S_S_S_S_S_S_Piiii,@"STO_CUDA_ENTRY STV_DEFAULT"
_Z12partitioningPfS_S_S_S_S_S_S_Piiii:
.text._Z12partitioningPfS_S_S_S_S_S_S_Piiii:
[----:B------:R-:W-:Y:S01]  /*0000*/  LDC R1, c[0x0][0x37c] ;  /* 0x0000df00ff017b82 */ /* 0x000fe20000000800 */
[----:B------:R-:W0:Y:S01]  /*0010*/  S2R R7, SR_CTAID.X ;  /* 0x0000000000077919 */ /* 0x000e220000002500 */
[----:B------:R-:W0:Y:S06]  /*0020*/  LDCU UR4, c[0x0][0x360] ;  /* 0x00006c00ff0477ac */ /* 0x000e2c0008000800 */
[----:B------:R-:W1:Y:S01]  /*0030*/  LDC R4, c[0x0][0x3d0] ;  /* 0x0000f400ff047b82 */ /* 0x000e620000000800 */
[----:B------:R-:W0:Y:S01]  /*0040*/  S2R R0, SR_TID.X ;  /* 0x0000000000007919 */ /* 0x000e220000002100 */
[----:B------:R-:W2:Y:S01]  /*0050*/  LDCU.64 UR6, c[0x0][0x3c8] ;  /* 0x00007900ff0677ac */ /* 0x000ea20008000a00 */
[----:B0-----:R-:W-:Y:S01]  /*0060*/  IMAD R7, R7, UR4, R0 ;  /* 0x0000000407077c24 */ /* 0x001fe2000f8e0200 */
[----:B--2---:R-:W-:-:S04]  /*0070*/  UIADD3 UR4, UPT, UPT, UR7, -0x2, URZ ;  /* 0xfffffffe07047890 */ /* 0x004fc8000fffe0ff */
[C---:B------:R-:W-:Y:S01]  /*0080*/  SHF.L.U32 R30, R7.reuse, 0x1, RZ ;  /* 0x00000001071e7819 */ /* 0x040fe200000006ff */
[----:B------:R-:W-:-:S03]  /*0090*/  IMAD R7, R7, UR6, RZ ;  /* 0x0000000607077c24 */ /* 0x000fc6000f8e02ff */
[C---:B------:R-:W-:Y:S02]  /*00a0*/  IADD3 R0, PT, PT, R30.reuse, 0x1, RZ ;  /* 0x000000011e007810 */ /* 0x040fe40007ffe0ff */
[----:B------:R-:W-:Y:S02]  /*00b0*/  ISETP.NE.AND P0, PT, R30, UR4, PT ;  /* 0x000000041e007c0c */ /* 0x000fe4000bf05270 */
[----:B------:R-:W-:Y:S02]  /*00c0*/  ISETP.GE.AND P1, PT, R0, UR7, PT ;  /* 0x0000000700007c0c */ /* 0x000fe4000bf26270 */
[----:B-1----:R-:W-:-:S04]  /*00d0*/  SEL R4, R4, RZ, !P0 ;  /* 0x000000ff04047207 */ /* 0x002fc80004000000 */
[----:B------:R-:W-:-:S07]  /*00e0*/  IADD3 R4, PT, PT, R4, UR6, RZ ;  /* 0x0000000604047c10 */ /* 0x000fce000fffe0ff */
[----:B------:R-:W-:Y:S05]  /*00f0*/  @P1 EXIT ;  /* 0x000000000000194d */ /* 0x000fea0003800000 */
[----:B------:R-:W0:Y:S01]  /*0100*/  LDC.64 R54, c[0x0][0x380] ;  /* 0x0000e000ff367b82 */ /* 0x000e220000000a00 */
[----:B------:R-:W1:Y:S07]  /*0110*/  LDCU.64 UR4, c[0x0][0x358] ;  /* 0x00006b00ff0477ac */ /* 0x000e6e0008000a00 */
[----:B------:R-:W2:Y:S08]  /*0120*/  LDC.64 R42, c[0x0][0x388] ;  /* 0x0000e200ff2a7b82 */ /* 0x000eb00000000a00 */
[----:B------:R-:W3:Y:S08]  /*0130*/  LDC.64 R40, c[0x0][0x390] ;  /* 0x0000e400ff287b82 */ /* 0x000ef00000000a00 */
[----:B------:R-:W4:Y:S01]  /*0140*/  LDC.64 R38, c[0x0][0x398] ;  /* 0x0000e600ff267b82 */ /* 0x000f220000000a00 */
[----:B0-----:R-:W-:-:S07]  /*0150*/  IMAD.WIDE R54, R7, 0x4, R54 ;  /* 0x0000000407367825 */ /* 0x001fce00078e0236 */
[----:B------:R-:W0:Y:S01]  /*0160*/  LDC.64 R2, c[0x0][0x3c0] ;  /* 0x0000f000ff027b82 */ /* 0x000e220000000a00 */
[C---:B--2---:R-:W-:Y:S01]  /*0170*/  IMAD.WIDE R42, R7.reuse, 0x4, R42 ;  /* 0x00000004072a7825 */ /* 0x044fe200078e022a */
[----:B------:R-:W-:Y:S01]  /*0180*/  IADD3 R11, PT, PT, R4, -0x1, R7 ;  /* 0xffffffff040b7810 */ /* 0x000fe20007ffe007 */
[----:B-1----:R1:W5:Y:S04]  /*0190*/  LDG.E R5, desc[UR4][R54.64+0x4] ;  /* 0x0000040436057981 */ /* 0x002368000c1e1900 */
[----:B------:R1:W5:Y:S01]  /*01a0*/  LDG.E R12, desc[UR4][R42.64+0x4] ;  /* 0x000004042a0c7981 */ /* 0x000362000c1e1900 */
[----:B---3--:R-:W-:-:S05]  /*01b0*/  IMAD.WIDE R40, R7, 0x4, R40 ;  /* 0x0000000407287825 */ /* 0x008fca00078e0228 */
[----:B------:R1:W5:Y:S01]  /*01c0*/  LDG.E R13, desc[UR4][R40.64+0x4] ;  /* 0x00000404280d7981 */ /* 0x000362000c1e1900 */
[----:B----4-:R-:W-:-:S05]  /*01d0*/  IMAD.WIDE R38, R7, 0x4, R38 ;  /* 0x0000000407267825 */ /* 0x010fca00078e0226 */
[----:B------:R1:W5:Y:S01]  /*01e0*/  LDG.E R9, desc[UR4][R38.64+0x4] ;  /* 0x0000040426097981 */ /* 0x000362000c1e1900 */
[----:B0-----:R-:W-:-:S05]  /*01f0*/  IMAD.WIDE R2, R30, 0x4, R2 ;  /* 0x000000041e027825 */ /* 0x001fca00078e0202 */
[----:B------:R1:W-:Y:S04]  /*0200*/  STG.E desc[UR4][R2.64+0x4], R11 ;  /* 0x0000040b02007986 */ /* 0x0003e8000c101904 */
[----:B------:R1:W-:Y:S01]  /*0210*/  STG.E desc[UR4][R2.64], R7 ;  /* 0x0000000702007986 */ /* 0x0003e2000c101904 */
[----:B------:R-:W-:Y:S01]  /*0220*/  ISETP.GE.AND P0, PT, R4, 0x3, PT ;  /* 0x000000030400780c */ /* 0x000fe20003f06270 */
[----:B------:R-:W-:-:S12]  /*0230*/  BSSY.RECONVERGENT B4, `(.L_x_224) ;  /* 0x000017f000047945 */ /* 0x000fd80003800200 */
[----:B-1----:R-:W-:Y:S05]  /*0240*/  @!P0 BRA `(.L_x_225) ;  /* 0x0000001400f48947 */ /* 0x002fea0003800000 */
[----:B------:R-:W-:Y:S01]  /*0250*/  IADD3 R0, PT, PT, R4, -0x3, RZ ;  /* 0xfffffffd04007810 */ /* 0x000fe20007ffe0ff */
[----:B------:R-:W-:Y:S01]  /*0260*/  BSSY.RECONVERGENT B3, `(.L_x_226) ;  /* 0x00000cb000037945 */ /* 0x000fe20003800200 */
[----:B------:R-:W-:Y:S02]  /*0270*/  HFMA2 R11, -RZ, RZ, 0, 1.1920928955078125e-07 ;  /* 0x00000002ff0b7431 */ /* 0x000fe400000001ff */
[----:B------:R-:W-:-:S13]  /*0280*/  ISETP.GE.U32.AND P0, PT, R0, 0x7, PT ;  /* 0x000000070000780c */ /* 0x000fda0003f06070 */
[----:B------:R-:W-:Y:S05]  /*0290*/  @!P0 BRA `(.L_x_227) ;  /* 0x0000000c001c8947 */ /* 0x000fea0003800000 */
[----:B------:R-:W0:Y:S01]  /*02a0*/  LDCU.128 UR8, c[0x0][0x380] ;  /* 0x00007000ff0877ac */ /* 0x000e220008000c00 */
[----:B------:R-:W-:Y:S01]  /*02b0*/  MOV R2, 0x14 ;  /* 0x0000001400027802 */ /* 0x000fe20000000f00 */
[----:B------:R-:W-:Y:S01]  /*02c0*/  BSSY.RECONVERGENT B2, `(.L_x_228) ;  /* 0x00000c3000027945 */ /* 0x000fe20003800200 */
[----:B------:R-:W-:Y:S01]  /*02d0*/  MOV R3, 0x0 ;  /* 0x0000000000037802 */ /* 0x000fe20000000f00 */
[----:B------:R-:W1:Y:S01]  /*02e0*/  LDCU.128 UR12, c[0x0][0x390] ;  /* 0x00007200ff0c77ac */ /* 0x000e620008000c00 */
[----:B------:R-:W-:Y:S02]  /*02f0*/  IADD3 R0, PT, PT, R4, -0x2, RZ ;  /* 0xfffffffe04007810 */ /* 0x000fe40007ffe0ff */
[----:B------:R-:W-:Y:S01]  /*0300*/  MOV R10, RZ ;  /* 0x000000ff000a7202 */ /* 0x000fe20000000f00 */
[----:B------:R-:W-:Y:S01]  /*0310*/  IMAD.WIDE R2, R7, 0x4, R2 ;  /* 0x0000000407027825 */ /* 0x000fe200078e0202 */
[----:B------:R-:W-:-:S04]  /*0320*/  LOP3.LUT R0, R0, 0xfffffff8, RZ, 0xc0, !PT ;  /* 0xfffffff800007812 */ /* 0x000fc800078ec0ff */
[----:B------:R-:W-:Y:S02]  /*0330*/  IADD3 R11, PT, PT, -R0, RZ, RZ ;  /* 0x000000ff000b7210 */ /* 0x000fe40007ffe1ff */
[C---:B0-----:R-:W-:Y:S02]  /*0340*/  IADD3 R28, P0, PT, R2.reuse, UR8, RZ ;  /* 0x00000008021c7c10 */ /* 0x041fe4000ff1e0ff */
[C---:B------:R-:W-:Y:S02]  /*0350*/  IADD3 R26, P1, PT, R2.reuse, UR10, RZ ;  /* 0x0000000a021a7c10 */ /* 0x040fe4000ff3e0ff */
[C---:B-1----:R-:W-:Y:S02]  /*0360*/  IADD3 R24, P2, PT, R2.reuse, UR12, RZ ;  /* 0x0000000c02187c10 */ /* 0x042fe4000ff5e0ff */
[----:B------:R-:W-:Y:S02]  /*0370*/  IADD3 R20, P3, PT, R2, UR14, RZ ;  /* 0x0000000e02147c10 */ /* 0x000fe4000ff7e0ff */
[----:B------:R-:W-:-:S02]  /*0380*/  IADD3.X R29, PT, PT, R3, UR9, RZ, P0, !PT ;  /* 0x00000009031d7c10 */ /* 0x000fc400087fe4ff */
[C---:B------:R-:W-:Y:S02]  /*0390*/  IADD3.X R27, PT, PT, R3.reuse, UR11, RZ, P1, !PT ;  /* 0x0000000b031b7c10 */ /* 0x040fe40008ffe4ff */
[C---:B------:R-:W-:Y:S02]  /*03a0*/  IADD3.X R25, PT, PT, R3.reuse, UR13, RZ, P2, !PT ;  /* 0x0000000d03197c10 */ /* 0x040fe400097fe4ff */
[----:B------:R-:W-:-:S07]  /*03b0*/  IADD3.X R21, PT, PT, R3, UR15, RZ, P3, !PT ;  /* 0x0000000f03157c10 */ /* 0x000fce0009ffe4ff */
.L_x_245:
[----:B------:R-:W2:Y:S01]  /*03c0*/  LDG.E R3, desc[UR4][R28.64+-0xc] ;  /* 0xfffff4041c037981 */ /* 0x000ea2000c1e1900 */
[----:B-----5:R-:W0:Y:S01]  /*03d0*/  MUFU.RCP R15, R12 ;  /* 0x0000000c000f7308 */ /* 0x020e220000001000 */
[----:B------:R-:W-:Y:S01]  /*03e0*/  BSSY.RECONVERGENT B5, `(.L_x_229) ;  /* 0x000000c000057945 */ /* 0x000fe20003800200 */
[----:B0-----:R-:W-:-:S04]  /*03f0*/  FFMA R0, R15, -R12, 1 ;  /* 0x3f8000000f007423 */ /* 0x001fc8000000080c */
[----:B------:R-:W-:Y:S02]  /*0400*/  FFMA R0, R15, R0, R15 ;  /* 0x000000000f007223 */ /* 0x000fe4000000000f */
[----:B--2---:R-:W0:Y:S02]  /*0410*/  FCHK P0, R3, R12 ;  /* 0x0000000c03007302 */ /* 0x004e240000000000 */
[----:B------:R-:W-:-:S04]  /*0420*/  FFMA R15, R3, R0, RZ ;  /* 0x00000000030f7223 */ /* 0x000fc800000000ff */
[----:B------:R-:W-:-:S04]  /*0430*/  FFMA R8, R15, -R12, R3 ;  /* 0x8000000c0f087223 */ /* 0x000fc80000000003 */
[----:B------:R-:W-:Y:S01]  /*0440*/  FFMA R8, R0, R8, R15 ;  /* 0x0000000800087223 */ /* 0x000fe2000000000f */
[----:B0-----:R-:W-:Y:S06]  /*0450*/  @!P0 BRA `(.L_x_230) ;  /* 0x0000000000108947 */ /* 0x001fec0003800000 */
[----:B------:R-:W-:Y:S02]  /*0460*/  MOV R0, R12 ;  /* 0x0000000c00007202 */ /* 0x000fe40000000f00 */
[----:B------:R-:W-:-:S07]  /*0470*/  MOV R2, 0x490 ;  /* 0x0000049000027802 */ /* 0x000fce0000000f00 */
[----:B------:R-:W-:Y:S05]  /*0480*/  CALL.REL.NOINC `($__internal_5_$__cuda_sm3x_div_rn_noftz_f32_slowpath) ;  /* 0x0000002c00cc7944 */ /* 0x000fea0003c00000 */
[----:B------:R-:W-:-:S07]  /*0490*/  MOV R8, R0 ;  /* 0x0000000000087202 */ /* 0x000fce0000000f00 */
.L_x_230:
[----:B------:R-:W-:Y:S05]  /*04a0*/  BSYNC.RECONVERGENT B5 ;  /* 0x0000000000057941 */ /* 0x000fea0003800200 */
.L_x_229:
[----:B------:R-:W2:Y:S04]  /*04b0*/  LDG.E R15, desc[UR4][R26.64+-0xc] ;  /* 0xfffff4041a0f7981 */ /* 0x000ea8000c1e1900 */
[----:B------:R-:W3:Y:S04]  /*04c0*/  LDG.E R3, desc[UR4][R28.64+-0x8] ;  /* 0xfffff8041c037981 */ /* 0x000ee8000c1e1900 */
[----:B------:R-:W4:Y:S04]  /*04d0*/  LDG.E R19, desc[UR4][R20.64+-0xc] ;  /* 0xfffff40414137981 */ /* 0x000f28000c1e1900 */
[----:B------:R0:W5:Y:S01]  /*04e0*/  LDG.E R17, desc[UR4][R24.64+-0xc] ;  /* 0xfffff40418117981 */ /* 0x000162000c1e1900 */
[----:B------:R-:W-:Y:S01]  /*04f0*/  BSSY.RECONVERGENT B5, `(.L_x_231) ;  /* 0x000000f000057945 */ /* 0x000fe20003800200 */
[----:B--2---:R-:W-:-:S04]  /*0500*/  FFMA R2, R8, -R13, R15 ;  /* 0x8000000d08027223 */ /* 0x004fc8000000000f */
[----:B------:R-:W1:Y:S01]  /*0510*/  MUFU.RCP R0, R2 ;  /* 0x0000000200007308 */ /* 0x000e620000001000 */
[----:B----4-:R-:W-:-:S07]  /*0520*/  FFMA R9, R8, -R9, R19 ;  /* 0x8000000908097223 */ /* 0x010fce0000000013 */
[----:B---3--:R-:W2:Y:S01]  /*0530*/  FCHK P0, R3, R2 ;  /* 0x0000000203007302 */ /* 0x008ea20000000000 */
        /* <DEDUP_REMOVED lines=8> */
[----:B-----5:R-:W-:Y:S05]  /*05c0*/  CALL.REL.NOINC `($__internal_5_$__cuda_sm3x_div_rn_noftz_f32_slowpath) ;  /* 0x0000002c007c7944 */ /* 0x020fea0003c00000 */
[----:B------:R-:W-:-:S07]  /*05d0*/  MOV R6, R0 ;  /* 0x0000000000067202 */ /* 0x000fce0000000f00 */
.L_x_232:
[----:B------:R-:W-:Y:S05]  /*05e0*/  BSYNC.RECONVERGENT B5 ;  /* 0x0000000000057941 */ /* 0x000fea0003800200 */
.L_x_231:
[----:B------:R-:W2:Y:S04]  /*05f0*/  LDG.E R0, desc[UR4][R26.64+-0x8] ;  /* 0xfffff8041a007981 */ /* 0x000ea8000c1e1900 */
[----:B------:R-:W3:Y:S04]  /*0600*/  LDG.E R3, desc[UR4][R28.64+-0x4] ;  /* 0xfffffc041c037981 */ /* 0x000ee8000c1e1900 */
[----:B------:R-:W4:Y:S04]  /*0610*/  LDG.E R12, desc[UR4][R20.64+-0x8] ;  /* 0xfffff804140c7981 */ /* 0x000f28000c1e1900 */
[----:B------:R0:W5:Y:S01]  /*0620*/  LDG.E R14, desc[UR4][R24.64+-0x8] ;  /* 0xfffff804180e7981 */ /* 0x000162000c1e1900 */
[----:B------:R-:W-:Y:S01]  /*0630*/  BSSY.RECONVERGENT B5, `(.L_x_233) ;  /* 0x000000f000057945 */ /* 0x000fe20003800200 */
[----:B--2--5:R-:W-:-:S04]  /*0640*/  FFMA R16, -R17, R6, R0 ;  /* 0x0000000611107223 */ /* 0x024fc80000000100 */
[----:B------:R-:W1:Y:S01]  /*0650*/  MUFU.RCP R0, R16 ;  /* 0x0000001000007308 */ /* 0x000e620000001000 */
[----:B----4-:R-:W-:-:S07]  /*0660*/  FFMA R12, -R9, R6, R12 ;  /* 0x00000006090c7223 */ /* 0x010fce000000010c */
        /* <DEDUP_REMOVED lines=9> */
[----:B------:R-:W-:Y:S05]  /*0700*/  CALL.REL.NOINC `($__internal_5_$__cuda_sm3x_div_rn_noftz_f32_slowpath) ;  /* 0x0000002c002c7944 */ /* 0x000fea0003c00000 */
[----:B------:R-:W-:-:S07]  /*0710*/  MOV R19, R0 ;  /* 0x0000000000137202 */ /* 0x000fce0000000f00 */
.L_x_234:
[----:B------:R-:W-:Y:S05]  /*0720*/  BSYNC.RECONVERGENT B5 ;  /* 0x0000000000057941 */ /* 0x000fea0003800200 */
.L_x_233:
[----:B------:R-:W2:Y:S04]  /*0730*/  LDG.E R9, desc[UR4][R26.64+-0x4] ;  /* 0xfffffc041a097981 */ /* 0x000ea8000c1e1900 */
[----:B------:R-:W3:Y:S04]  /*0740*/  LDG.E R3, desc[UR4][R28.64] ;  /* 0x000000041c037981 */ /* 0x000ee8000c1e1900 */
[----:B------:R-:W4:Y:S04]  /*0750*/  LDG.E R15, desc[UR4][R20.64+-0x4] ;  /* 0xfffffc04140f7981 */ /* 0x000f28000c1e1900 */
[----:B------:R0:W5:Y:S01]  /*0760*/  LDG.E R13, desc[UR4][R24.64+-0x4] ;  /* 0xfffffc04180d7981 */ /* 0x000162000c1e1900 */
[----:B------:R-:W-:Y:S01]  /*0770*/  BSSY.RECONVERGENT B5, `(.L_x_235) ;  /* 0x000000f000057945 */ /* 0x000fe20003800200 */
[----:B--2---:R-:W-:-:S04]  /*0780*/  FFMA R14, -R14, R19, R9 ;  /* 0x000000130e0e7223 */ /* 0x004fc80000000109 */
[----:B------:R-:W1:Y:S08]  /*0790*/  MUFU.RCP R0, R14 ;  /* 0x0000000e00007308 */ /* 0x000e700000001000 */
[----:B---3--:R-:W2:Y:S01]  /*07a0*/  FCHK P0, R3, R14 ;  /* 0x0000000e03007302 */ /* 0x008ea20000000000 */
[----:B-1----:R-:W-:-:S04]  /*07b0*/  FFMA R9, -R14, R0, 1 ;  /* 0x3f8000000e097423 */ /* 0x002fc80000000100 */
[----:B------:R-:W-:-:S04]  /*07c0*/  FFMA R0, R0, R9, R0 ;  /* 0x0000000900007223 */ /* 0x000fc80000000000 */
[----:B------:R-:W-:-:S04]  /*07d0*/  FFMA R9, R3, R0, RZ ;  /* 0x0000000003097223 */ /* 0x000fc800000000ff */
[----:B------:R-:W-:-:S04]  /*07e0*/  FFMA R18, -R14, R9, R3 ;  /* 0x000000090e127223 */ /* 0x000fc80000000103 */
[----:B------:R-:W-:Y:S01]  /*07f0*/  FFMA R18, R0, R18, R9 ;  /* 0x0000001200127223 */ /* 0x000fe20000000009 */
[----:B----4-:R-:W-:Y:S01]  /*0800*/  FFMA R9, -R12, R19, R15 ;  /* 0x000000130c097223 */ /* 0x010fe2000000010f */
[----:B0-2---:R-:W-:Y:S06]  /*0810*/  @!P0 BRA `(.L_x_236) ;  /* 0x0000000000108947 */ /* 0x005fec0003800000 */
[----:B------:R-:W-:Y:S02]  /*0820*/  MOV R0, R14 ;  /* 0x0000000e00007202 */ /* 0x000fe40000000f00 */
[----:B------:R-:W-:-:S07]  /*0830*/  MOV R2, 0x850 ;  /* 0x0000085000027802 */ /* 0x000fce0000000f00 */
[----:B-----5:R-:W-:Y:S05]  /*0840*/  CALL.REL.NOINC `($__internal_5_$__cuda_sm3x_div_rn_noftz_f32_slowpath) ;  /* 0x0000002800dc7944 */ /* 0x020fea0003c00000 */
[----:B------:R-:W-:-:S07]  /*0850*/  MOV R18, R0 ;  /* 0x0000000000127202 */ /* 0x000fce0000000f00 */
.L_x_236:
[----:B------:R-:W-:Y:S05]  /*0860*/  BSYNC.RECONVERGENT B5 ;  /* 0x0000000000057941 */ /* 0x000fea0003800200 */
.L_x_235:
        /* <DEDUP_REMOVED lines=19> */
.L_x_238:
[----:B------:R-:W-:Y:S05]  /*09a0*/  BSYNC.RECONVERGENT B5 ;  /* 0x0000000000057941 */ /* 0x000fea0003800200 */
.L_x_237:
        /* <DEDUP_REMOVED lines=19> */
.L_x_240:
[----:B------:R-:W-:Y:S05]  /*0ae0*/  BSYNC.RECONVERGENT B5 ;  /* 0x0000000000057941 */ /* 0x000fea0003800200 */
.L_x_239:
        /* <DEDUP_REMOVED lines=19> */
.L_x_242:
[----:B------:R-:W-:Y:S05]  /*0c20*/  BSYNC.RECONVERGENT B5 ;  /* 0x0000000000057941 */ /* 0x000fea0003800200 */
.L_x_241:
[----:B------:R-:W2:Y:S04]  /*0c30*/  LDG.E R0, desc[UR4][R26.64+0xc] ;  /* 0x00000c041a007981 */ /* 0x000ea8000c1e1900 */
[----:B------:R-:W3:Y:S04]  /*0c40*/  LDG.E R3, desc[UR4][R28.64+0x10] ;  /* 0x000010041c037981 */ /* 0x000ee8000c1e1900 */
[----:B------:R-:W4:Y:S04]  /*0c50*/  LDG.E R2, desc[UR4][R20.64+0xc] ;  /* 0x00000c0414027981 */ /* 0x000f28000c1e1900 */
[----:B------:R0:W5:Y:S01]  /*0c60*/  LDG.E R12, desc[UR4][R24.64+0xc] ;  /* 0x00000c04180c7981 */ /* 0x000162000c1e1900 */
[----:B------:R-:W-:Y:S01]  /*0c70*/  BSSY.RECONVERGENT B5, `(.L_x_243) ;  /* 0x000000e000057945 */ /* 0x000fe20003800200 */
[----:B--2---:R-:W-:-:S04]  /*0c80*/  FFMA R22, -R13, R14, R0 ;  /* 0x0000000e0d167223 */ /* 0x004fc80000000100 */
        /* <DEDUP_REMOVED lines=12> */
.L_x_244:
[----:B------:R-:W-:Y:S05]  /*0d50*/  BSYNC.RECONVERGENT B5 ;  /* 0x0000000000057941 */ /* 0x000fea0003800200 */
.L_x_243:
[----:B------:R0:W2:Y:S04]  /*0d60*/  LDG.E R3, desc[UR4][R26.64+0x10] ;  /* 0x000010041a037981 */ /* 0x0000a8000c1e1900 */
[----:B------:R1:W3:Y:S01]  /*0d70*/  LDG.E R2, desc[UR4][R20.64+0x10] ;  /* 0x0000100414027981 */ /* 0x0002e2000c1e1900 */
[----:B------:R-:W-:-:S03]  /*0d80*/  FMUL R5, R8, R5 ;  /* 0x0000000508057220 */ /* 0x000fc60000400000 */
[----:B------:R4:W5:Y:S01]  /*0d90*/  LDG.E R13, desc[UR4][R24.64+0x10] ;  /* 0x00001004180d7981 */ /* 0x000962000c1e1900 */
[----:B------:R-:W-:Y:S01]  /*0da0*/  FMUL R6, R5, R6 ;  /* 0x0000000605067220 */ /* 0x000fe20000400000 */
[----:B------:R-:W-:Y:S02]  /*0db0*/  IADD3 R28, P0, PT, R28, 0x20, RZ ;  /* 0x000000201c1c7810 */ /* 0x000fe40007f1e0ff */
[----:B------:R-:W-:Y:S01]  /*0dc0*/  IADD3 R11, PT, PT, R11, 0x8, RZ ;  /* 0x000000080b0b7810 */ /* 0x000fe20007ffe0ff */
[----:B------:R-:W-:Y:S01]  /*0dd0*/  FMUL R19, R6, R19 ;  /* 0x0000001306137220 */ /* 0x000fe20000400000 */
[----:B------:R-:W-:Y:S02]  /*0de0*/  IADD3.X R29, PT, PT, RZ, R29, RZ, P0, !PT ;  /* 0x0000001dff1d7210 */ /* 0x000fe400007fe4ff */
[----:B------:R-:W-:Y:S01]  /*0df0*/  ISETP.NE.AND P0, PT, R11, RZ, PT ;  /* 0x000000ff0b00720c */ /* 0x000fe20003f05270 */
[----:B------:R-:W-:Y:S01]  /*0e00*/  FMUL R18, R19, R18 ;  /* 0x0000001213127220 */ /* 0x000fe20000400000 */
[----:B0-----:R-:W-:-:S02]  /*0e10*/  IADD3 R26, P1, PT, R26, 0x20, RZ ;  /* 0x000000201a1a7810 */ /* 0x001fc40007f3e0ff */
[----:B-1----:R-:W-:Y:S01]  /*0e20*/  IADD3 R20, P2, PT, R20, 0x20, RZ ;  /* 0x0000002014147810 */ /* 0x002fe20007f5e0ff */
[----:B------:R-:W-:Y:S01]  /*0e30*/  FMUL R17, R18, R17 ;  /* 0x0000001112117220 */ /* 0x000fe20000400000 */
[----:B------:R-:W-:Y:S02]  /*0e40*/  IADD3.X R27, PT, PT, RZ, R27, RZ, P1, !PT ;  /* 0x0000001bff1b7210 */ /* 0x000fe40000ffe4ff */
[----:B----4-:R-:W-:Y:S01]  /*0e50*/  IADD3 R24, P1, PT, R24, 0x20, RZ ;  /* 0x0000002018187810 */ /* 0x010fe20007f3e0ff */
[----:B------:R-:W-:Y:S01]  /*0e60*/  FMUL R17, R17, R16 ;  /* 0x0000001011117220 */ /* 0x000fe20000400000 */
[----:B------:R-:W-:Y:S02]  /*0e70*/  IADD3.X R21, PT, PT, RZ, R21, RZ, P2, !PT ;  /* 0x00000015ff157210 */ /* 0x000fe400017fe4ff */
[----:B------:R-:W-:Y:S01]  /*0e80*/  IADD3.X R25, PT, PT, RZ, R25, RZ, P1, !PT ;  /* 0x00000019ff197210 */ /* 0x000fe20000ffe4ff */
[----:B------:R-:W-:Y:S01]  /*0e90*/  FMUL R17, R17, R14 ;  /* 0x0000000e11117220 */ /* 0x000fe20000400000 */
[----:B------:R-:W-:-:S03]  /*0ea0*/  IADD3 R10, PT, PT, R10, 0x8, RZ ;  /* 0x000000080a0a7810 */ /* 0x000fc60007ffe0ff */
[-C--:B------:R-:W-:Y:S01]  /*0eb0*/  FMUL R5, R17, R0.reuse ;  /* 0x0000000011057220 */ /* 0x080fe20000400000 */
[-C--:B--2--5:R-:W-:Y:S01]  /*0ec0*/  FFMA R12, -R12, R0.reuse, R3 ;  /* 0x000000000c0c7223 */ /* 0x0a4fe20000000103 */
[----:B---3--:R-:W-:Y:S01]  /*0ed0*/  FFMA R9, -R9, R0, R2 ;  /* 0x0000000009097223 */ /* 0x008fe20000000102 */
[----:B------:R-:W-:Y:S06]  /*0ee0*/  @P0 BRA `(.L_x_245) ;  /* 0xfffffff400340947 */ /* 0x000fec000383ffff */
[----:B------:R-:W-:Y:S05]  /*0ef0*/  BSYNC.RECONVERGENT B2 ;  /* 0x0000000000027941 */ /* 0x000fea0003800200 */
.L_x_228:
[----:B------:R-:W-:-:S07]  /*0f00*/  IADD3 R11, PT, PT, R10, 0x2, RZ ;  /* 0x000000020a0b7810 */ /* 0x000fce0007ffe0ff */
.L_x_227:
[----:B------:R-:W-:Y:S05]  /*0f10*/  BSYNC.RECONVERGENT B3 ;  /* 0x0000000000037941 */ /* 0x000fea0003800200 */
.L_x_226:
[----:B------:R-:W-:-:S04]  /*0f20*/  IADD3 R10, PT, PT, R4, -0x2, RZ ;  /* 0xfffffffe040a7810 */ /* 0x000fc80007ffe0ff */
[----:B------:R-:W-:-:S13]  /*0f30*/  LOP3.LUT P0, R0, R10, 0x7, RZ, 0xc0, !PT ;  /* 0x000000070a007812 */ /* 0x000fda000780c0ff */
[----:B------:R-:W-:Y:S05]  /*0f40*/  @!P0 BRA `(.L_x_225) ;  /* 0x0000000800b48947 */ /* 0x000fea0003800000 */
[----:B------:R-:W-:Y:S01]  /*0f50*/  ISETP.GE.U32.AND P0, PT, R0, 0x4, PT ;  /* 0x000000040000780c */ /* 0x000fe20003f06070 */
[----:B------:R-:W-:Y:S01]  /*0f60*/  BSSY.RECONVERGENT B2, `(.L_x_246) ;  /* 0x000005b000027945 */ /* 0x000fe20003800200 */
[----:B------:R-:W-:-:S11]  /*0f70*/  LOP3.LUT R10, R10, 0x3, RZ, 0xc0, !PT ;  /* 0x000000030a0a7812 */ /* 0x000fd600078ec0ff */
[----:B------:R-:W-:Y:S05]  /*0f80*/  @!P0 BRA `(.L_x_247) ;  /* 0x0000000400608947 */ /* 0x000fea0003800000 */
[----:B------:R-:W-:-:S05]  /*0f90*/  IMAD.WIDE R24, R11, 0x4, R54 ;  /* 0x000000040b187825 */ /* 0x000fca00078e0236 */
[----:B------:R-:W2:Y:S01]  /*0fa0*/  LDG.E R3, desc[UR4][R24.64] ;  /* 0x0000000418037981 */ /* 0x000ea2000c1e1900 */
[----:B-----5:R-:W0:Y:S01]  /*0fb0*/  MUFU.RCP R15, R12 ;  /* 0x0000000c000f7308 */ /* 0x020e220000001000 */
[----:B------:R-:W-:Y:S01]  /*0fc0*/  BSSY.RECONVERGENT B3, `(.L_x_248) ;  /* 0x000000c000037945 */ /* 0x000fe20003800200 */
[----:B0-----:R-:W-:-:S04]  /*0fd0*/  FFMA R0, -R12, R15, 1 ;  /* 0x3f8000000c007423 */ /* 0x001fc8000000010f */
[----:B------:R-:W-:Y:S02]  /*0fe0*/  FFMA R0, R15, R0, R15 ;  /* 0x000000000f007223 */ /* 0x000fe4000000000f */
[----:B--2---:R-:W0:Y:S02]  /*0ff0*/  FCHK P0, R3, R12 ;  /* 0x0000000c03007302 */ /* 0x004e240000000000 */
[----:B------:R-:W-:-:S04]  /*1000*/  FFMA R15, R3, R0, RZ ;  /* 0x00000000030f7223 */ /* 0x000fc800000000ff */
[----:B------:R-:W-:-:S04]  /*1010*/  FFMA R8, -R12, R15, R3 ;  /* 0x0000000f0c087223 */ /* 0x000fc80000000103 */
[----:B------:R-:W-:Y:S01]  /*1020*/  FFMA R8, R0, R8, R15 ;  /* 0x0000000800087223 */ /* 0x000fe2000000000f */
[----:B0-----:R-:W-:Y:S06]  /*1030*/  @!P0 BRA `(.L_x_249) ;  /* 0x0000000000108947 */ /* 0x001fec0003800000 */
[----:B------:R-:W-:Y:S02]  /*1040*/  MOV R0, R12 ;  /* 0x0000000c00007202 */ /* 0x000fe40000000f00 */
[----:B------:R-:W-:-:S07]  /*1050*/  MOV R2, 0x1070 ;  /* 0x0000107000027802 */ /* 0x000fce0000000f00 */
[----:B------:R-:W-:Y:S05]  /*1060*/  CALL.REL.NOINC `($__internal_5_$__cuda_sm3x_div_rn_noftz_f32_slowpath) ;  /* 0x0000002000d47944 */ /* 0x000fea0003c00000 */
[----:B------:R-:W-:-:S07]  /*1070*/  MOV R8, R0 ;  /* 0x0000000000087202 */ /* 0x000fce0000000f00 */
.L_x_249:
[----:B------:R-:W-:Y:S05]  /*1080*/  BSYNC.RECONVERGENT B3 ;  /* 0x0000000000037941 */ /* 0x000fea0003800200 */
.L_x_248:
[C---:B------:R-:W-:Y:S01]  /*1090*/  IMAD.WIDE R22, R11.reuse, 0x4, R42 ;  /* 0x000000040b167825 */ /* 0x040fe200078e022a */
[----:B------:R-:W2:Y:S04]  /*10a0*/  LDG.E R3, desc[UR4][R24.64+0x4] ;  /* 0x0000040418037981 */ /* 0x000ea8000c1e1900 */
[----:B------:R-:W3:Y:S01]  /*10b0*/  LDG.E R0, desc[UR4][R22.64] ;  /* 0x0000000416007981 */ /* 0x000ee2000c1e1900 */
[----:B------:R-:W-:-:S04]  /*10c0*/  IMAD.WIDE R18, R11, 0x4, R38 ;  /* 0x000000040b127825 */ /* 0x000fc800078e0226 */
[----:B------:R-:W-:Y:S01]  /*10d0*/  IMAD.WIDE R20, R11, 0x4, R40 ;  /* 0x000000040b147825 */ /* 0x000fe200078e0228 */
[----:B------:R-:W4:Y:S04]  /*10e0*/  LDG.E R2, desc[UR4][R18.64] ;  /* 0x0000000412027981 */ /* 0x000f28000c1e1900 */
[----:B------:R0:W5:Y:S01]  /*10f0*/  LDG.E R17, desc[UR4][R20.64] ;  /* 0x0000000414117981 */ /* 0x000162000c1e1900 */
[----:B------:R-:W-:Y:S01]  /*1100*/  BSSY.RECONVERGENT B3, `(.L_x_250) ;  /* 0x000000f000037945 */ /* 0x000fe20003800200 */
[----:B---3--:R-:W-:-:S04]  /*1110*/  FFMA R12, -R13, R8, R0 ;  /* 0x000000080d0c7223 */ /* 0x008fc80000000100 */
[----:B------:R-:W1:Y:S08]  /*1120*/  MUFU.RCP R0, R12 ;  /* 0x0000000c00007308 */ /* 0x000e700000001000 */
[----:B--2---:R-:W2:Y:S01]  /*1130*/  FCHK P0, R3, R12 ;  /* 0x0000000c03007302 */ /* 0x004ea20000000000 */
[----:B-1----:R-:W-:-:S04]  /*1140*/  FFMA R13, -R12, R0, 1 ;  /* 0x3f8000000c0d7423 */ /* 0x002fc80000000100 */
[----:B------:R-:W-:-:S04]  /*1150*/  FFMA R0, R0, R13, R0 ;  /* 0x0000000d00007223 */ /* 0x000fc80000000000 */
[----:B------:R-:W-:-:S04]  /*1160*/  FFMA R13, R3, R0, RZ ;  /* 0x00000000030d7223 */ /* 0x000fc800000000ff */
[----:B------:R-:W-:Y:S01]  /*1170*/  FFMA R6, -R12, R13, R3 ;  /* 0x0000000d0c067223 */ /* 0x000fe20000000103 */
[----:B----4-:R-:W-:-:S03]  /*1180*/  FFMA R9, -R9, R8, R2 ;  /* 0x0000000809097223 */ /* 0x010fc60000000102 */
[----:B------:R-:W-:Y:S01]  /*1190*/  FFMA R6, R0, R6, R13 ;  /* 0x0000000600067223 */ /* 0x000fe2000000000d */
[----:B0-2---:R-:W-:Y:S06]  /*11a0*/  @!P0 BRA `(.L_x_251) ;  /* 0x0000000000108947 */ /* 0x005fec0003800000 */
[----:B------:R-:W-:Y:S02]  /*11b0*/  MOV R0, R12 ;  /* 0x0000000c00007202 */ /* 0x000fe40000000f00 */
[----:B------:R-:W-:-:S07]  /*11c0*/  MOV R2, 0x11e0 ;  /* 0x000011e000027802 */ /* 0x000fce0000000f00 */
[----:B-----5:R-:W-:Y:S05]  /*11d0*/  CALL.REL.NOINC `($__internal_5_$__cuda_sm3x_div_rn_noftz_f32_slowpath) ;  /* 0x0000002000787944 */ /* 0x020fea0003c00000 */
[----:B------:R-:W-:-:S07]  /*11e0*/  MOV R6, R0 ;  /* 0x0000000000067202 */ /* 0x000fce0000000f00 */
.L_x_251:
[----:B------:R-:W-:Y:S05]  /*11f0*/  BSYNC.RECONVERGENT B3 ;  /* 0x0000000000037941 */ /* 0x000fea0003800200 */
.L_x_250:
        /* <DEDUP_REMOVED lines=19> */
.L_x_253:
[----:B------:R-:W-:Y:S05]  /*1330*/  BSYNC.RECONVERGENT B3 ;  /* 0x0000000000037941 */ /* 0x000fea0003800200 */
.L_x_252:
        /* <DEDUP_REMOVED lines=18> */
.L_x_255:
[----:B------:R-:W-:Y:S05]  /*1460*/  BSYNC.RECONVERGENT B3 ;  /* 0x0000000000037941 */ /* 0x000fea0003800200 */
.L_x_254:
[----:B------:R-:W2:Y:S04]  /*1470*/  LDG.E R23, desc[UR4][R22.64+0xc] ;  /* 0x00000c0416177981 */ /* 0x000ea8000c1e1900 */
[----:B------:R-:W3:Y:S04]  /*1480*/  LDG.E R18, desc[UR4][R18.64+0xc] ;  /* 0x00000c0412127981 */ /* 0x000ee8000c1e1900 */
[----:B------:R0:W5:Y:S01]  /*1490*/  LDG.E R13, desc[UR4][R20.64+0xc] ;  /* 0x00000c04140d7981 */ /* 0x000162000c1e1900 */
[----:B------:R-:W-:Y:S01]  /*14a0*/  FMUL R5, R5, R8 ;  /* 0x0000000805057220 */ /* 0x000fe20000400000 */
[----:B------:R-:W-:-:S03]  /*14b0*/  IADD3 R11, PT, PT, R11, 0x4, RZ ;  /* 0x000000040b0b7810 */ /* 0x000fc60007ffe0ff */
[----:B------:R-:W-:-:S04]  /*14c0*/  FMUL R5, R5, R6 ;  /* 0x0000000605057220 */ /* 0x000fc80000400000 */
[----:B------:R-:W-:-:S04]  /*14d0*/  FMUL R5, R5, R14 ;  /* 0x0000000e05057220 */ /* 0x000fc80000400000 */
[-C--:B------:R-:W-:Y:S01]  /*14e0*/  FMUL R5, R5, R0.reuse ;  /* 0x0000000005057220 */ /* 0x080fe20000400000 */
[-C--:B--2--5:R-:W-:Y:S01]  /*14f0*/  FFMA R12, -R12, R0.reuse, R23 ;  /* 0x000000000c0c7223 */ /* 0x0a4fe20000000117 */
[----:B0--3--:R-:W-:-:S07]  /*1500*/  FFMA R9, -R9, R0, R18 ;  /* 0x0000000009097223 */ /* 0x009fce0000000112 */
.L_x_247:
[----:B------:R-:W-:Y:S05]  /*1510*/  BSYNC.RECONVERGENT B2 ;  /* 0x0000000000027941 */ /* 0x000fea0003800200 */
.L_x_246:
[----:B------:R-:W-:-:S13]  /*1520*/  ISETP.NE.AND P0, PT, R10, RZ, PT ;  /* 0x000000ff0a00720c */ /* 0x000fda0003f05270 */
[----:B------:R-:W-:Y:S05]  /*1530*/  @!P0 BRA `(.L_x_225) ;  /* 0x0000000400388947 */ /* 0x000fea0003800000 */
[----:B------:R-:W-:Y:S01]  /*1540*/  ISETP.NE.AND P0, PT, R10, 0x1, PT ;  /* 0x000000010a00780c */ /* 0x000fe20003f05270 */
[----:B------:R-:W-:-:S12]  /*1550*/  BSSY.RECONVERGENT B2, `(.L_x_256) ;  /* 0x0000031000027945 */ /* 0x000fd80003800200 */
        /* <DEDUP_REMOVED lines=13> */
[----:B------:R-:W-:Y:S02]  /*1630*/  MOV R0, R12 ;  /* 0x0000000c00007202 */ /* 0x000fe40000000f00 */
[----:B------:R-:W-:-:S07]  /*1640*/  MOV R2, 0x1660 ;  /* 0x0000166000027802 */ /* 0x000fce0000000f00 */
[----:B------:R-:W-:Y:S05]  /*1650*/  CALL.REL.NOINC `($__internal_5_$__cuda_sm3x_div_rn_noftz_f32_slowpath) ;  /* 0x0000001c00587944 */ /* 0x000fea0003c00000 */
[----:B------:R-:W-:-:S07]  /*1660*/  MOV R8, R0 ;  /* 0x0000000000087202 */ /* 0x000fce0000000f00 */
.L_x_259:
[----:B------:R-:W-:Y:S05]  /*1670*/  BSYNC.RECONVERGENT B3 ;  /* 0x0000000000037941 */ /* 0x000fea0003800200 */
.L_x_258:
        /* <DEDUP_REMOVED lines=21> */
.L_x_261:
[----:B------:R-:W-:Y:S05]  /*17d0*/  BSYNC.RECONVERGENT B3 ;  /* 0x0000000000037941 */ /* 0x000fea0003800200 */
.L_x_260:
[----:B------:R-:W2:Y:S04]  /*17e0*/  LDG.E R21, desc[UR4][R20.64+0x4] ;  /* 0x0000040414157981 */ /* 0x000ea8000c1e1900 */
[----:B------:R-:W3:Y:S04]  /*17f0*/  LDG.E R16, desc[UR4][R16.64+0x4] ;  /* 0x0000040410107981 */ /* 0x000ee8000c1e1900 */
[----:B------:R0:W5:Y:S01]  /*1800*/  LDG.E R13, desc[UR4][R18.64+0x4] ;  /* 0x00000404120d7981 */ /* 0x000162000c1e1900 */
[----:B------:R-:W-:Y:S01]  /*1810*/  FMUL R5, R5, R8 ;  /* 0x0000000805057220 */ /* 0x000fe20000400000 */
[----:B------:R-:W-:-:S03]  /*1820*/  IADD3 R11, PT, PT, R11, 0x2, RZ ;  /* 0x000000020b0b7810 */ /* 0x000fc60007ffe0ff */
[-C--:B------:R-:W-:Y:S01]  /*1830*/  FMUL R5, R5, R0.reuse ;  /* 0x0000000005057220 */ /* 0x080fe20000400000 */
[-C--:B--2--5:R-:W-:Y:S01]  /*1840*/  FFMA R12, -R6, R0.reuse, R21 ;  /* 0x00000000060c7223 */ /* 0x0a4fe20000000115 */
[----:B0--3--:R-:W-:-:S07]  /*1850*/  FFMA R9, -R9, R0, R16 ;  /* 0x0000000009097223 */ /* 0x009fce0000000110 */
.L_x_257:
[----:B------:R-:W-:Y:S05]  /*1860*/  BSYNC.RECONVERGENT B2 ;  /* 0x0000000000027941 */ /* 0x000fea0003800200 */
.L_x_256:
[----:B------:R-:W-:-:S04]  /*1870*/  LOP3.LUT R0, R4, 0x1, RZ, 0xc0, !PT ;  /* 0x0000000104007812 */ /* 0x000fc800078ec0ff */
[----:B------:R-:W-:-:S13]  /*1880*/  ISETP.NE.U32.AND P0, PT, R0, 0x1, PT ;  /* 0x000000010000780c */ /* 0x000fda0003f05070 */
[----:B------:R-:W-:Y:S05]  /*1890*/  @P0 BRA `(.L_x_225) ;  /* 0x0000000000600947 */ /* 0x000fea0003800000 */
[----:B------:R-:W-:-:S06]  /*18a0*/  IMAD.WIDE R2, R11, 0x4, R54 ;  /* 0x000000040b027825 */ /* 0x000fcc00078e0236 */
        /* <DEDUP_REMOVED lines=13> */
.L_x_263:
[----:B------:R-:W-:Y:S05]  /*1980*/  BSYNC.RECONVERGENT B2 ;  /* 0x0000000000027941 */ /* 0x000fea0003800200 */
.L_x_262:
[----:B------:R-:W-:-:S06]  /*1990*/  IMAD.WIDE R2, R11, 0x4, R42 ;  /* 0x000000040b027825 */ /* 0x000fcc00078e022a */
[----:B------:R-:W2:Y:S01]  /*19a0*/  LDG.E R2, desc[UR4][R2.64] ;  /* 0x0000000402027981 */ /* 0x000ea2000c1e1900 */
[----:B------:R-:W-:-:S04]  /*19b0*/  IMAD.WIDE R14, R11, 0x4, R38 ;  /* 0x000000040b0e7825 */ /* 0x000fc800078e0226 */
[----:B------:R-:W-:Y:S02]  /*19c0*/  IMAD.WIDE R10, R11, 0x4, R40 ;  /* 0x000000040b0a7825 */ /* 0x000fe400078e0228 */
[----:B------:R-:W3:Y:S02]  /*19d0*/  LDG.E R14, desc[UR4][R14.64] ;  /* 0x000000040e0e7981 */ /* 0x000ee4000c1e1900 */
[-C--:B--2---:R-:W-:Y:S02]  /*19e0*/  FFMA R12, -R13, R0.reuse, R2 ;  /* 0x000000000d0c7223 */ /* 0x084fe40000000102 */
[----:B------:R0:W5:Y:S01]  /*19f0*/  LDG.E R13, desc[UR4][R10.64] ;  /* 0x000000040a0d7981 */ /* 0x000162000c1e1900 */
[-C--:B------:R-:W-:Y:S01]  /*1a00*/  FMUL R5, R5, -R0.reuse ;  /* 0x8000000005057220 */ /* 0x080fe20000400000 */
[----:B---3--:R-:W-:-:S07]  /*1a10*/  FFMA R9, -R9, R0, R14 ;  /* 0x0000000009097223 */ /* 0x008fce000000010e */
.L_x_225:
[----:B------:R-:W-:Y:S05]  /*1a20*/  BSYNC.RECONVERGENT B4 ;  /* 0x0000000000047941 */ /* 0x000fea0003800200 */
.L_x_224:
[----:B------:R-:W1:Y:S01]  /*1a30*/  LDC.64 R36, c[0x0][0x3a0] ;  /* 0x0000e800ff247b82 */ /* 0x000e620000000a00 */
[----:B0-----:R-:W-:-:S04]  /*1a40*/  IMAD.WIDE R10, R4, 0x4, R38 ;  /* 0x00000004040a7825 */ /* 0x001fc800078e0226 */
[----:B------:R-:W-:-:S03]  /*1a50*/  IMAD.WIDE R14, R4, 0x4, R54 ;  /* 0x00000004040e7825 */ /* 0x000fc600078e0236 */
[----:B------:R-:W0:Y:S01]  /*1a60*/  LDC.64 R34, c[0x0][0x3a8] ;  /* 0x0000ea00ff227b82 */ /* 0x000e220000000a00 */
[----:B------:R-:W-:-:S07]  /*1a70*/  IMAD.WIDE R16, R4, 0x4, R40 ;  /* 0x0000000404107825 */ /* 0x000fce00078e0228 */
[----:B------:R-:W2:Y:S08]  /*1a80*/  LDC.64 R32, c[0x0][0x3b0] ;  /* 0x0000ec00ff207b82 */ /* 0x000eb00000000a00 */
[----:B------:R-:W3:Y:S01]  /*1a90*/  LDC.64 R2, c[0x0][0x3b8] ;  /* 0x0000ee00ff027b82 */ /* 0x000ee20000000a00 */
[----:B-1----:R-:W-:-:S05]  /*1aa0*/  IMAD.WIDE R36, R30, 0x4, R36 ;  /* 0x000000041e247825 */ /* 0x002fca00078e0224 */
[----:B-----5:R1:W-:Y:S01]  /*1ab0*/  STG.E desc[UR4][R36.64+0x4], R5 ;  /* 0x0000040524007986 */ /* 0x0203e2000c101904 */
[----:B0-----:R-:W-:-:S05]  /*1ac0*/  IMAD.WIDE R34, R30, 0x4, R34 ;  /* 0x000000041e227825 */ /* 0x001fca00078e0222 */
[----:B------:R0:W-:Y:S01]  /*1ad0*/  STG.E desc[UR4][R34.64+0x4], R12 ;  /* 0x0000040c22007986 */ /* 0x0001e2000c101904 */
[----:B--2---:R-:W-:-:S05]  /*1ae0*/  IMAD.WIDE R32, R30, 0x4, R32 ;  /* 0x000000041e207825 */ /* 0x004fca00078e0220 */
[----:B------:R0:W-:Y:S01]  /*1af0*/  STG.E desc[UR4][R32.64+0x4], R13 ;  /* 0x0000040d20007986 */ /* 0x0001e2000c101904 */
[----:B---3--:R-:W-:-:S04]  /*1b00*/  IMAD.WIDE R30, R30, 0x4, R2 ;  /* 0x000000041e1e7825 */ /* 0x008fc800078e0202 */
[C---:B------:R-:W-:Y:S01]  /*1b10*/  IMAD.WIDE R2, R4.reuse, 0x4, R42 ;  /* 0x0000000404027825 */ /* 0x040fe200078e022a */
[----:B------:R0:W-:Y:S04]  /*1b20*/  STG.E desc[UR4][R30.64+0x4], R9 ;  /* 0x000004091e007986 */ /* 0x0001e8000c101904 */
[----:B------:R0:W5:Y:S04]  /*1b30*/  LDG.E R53, desc[UR4][R14.64+-0x8] ;  /* 0xfffff8040e357981 */ /* 0x000168000c1e1900 */
[----:B------:R0:W5:Y:S04]  /*1b40*/  LDG.E R2, desc[UR4][R2.64+-0x8] ;  /* 0xfffff80402027981 */ /* 0x000168000c1e1900 */
[----:B-1----:R0:W5:Y:S04]  /*1b50*/  LDG.E R5, desc[UR4][R16.64+-0x8] ;  /* 0xfffff80410057981 */ /* 0x002168000c1e1900 */
[----:B------:R0:W5:Y:S01]  /*1b60*/  LDG.E R11, desc[UR4][R10.64+-0x8] ;  /* 0xfffff8040a0b7981 */ /* 0x000162000c1e1900 */
[----:B------:R-:W-:Y:S01]  /*1b70*/  ISETP.GE.AND P0, PT, R4, 0x3, PT ;  /* 0x000000030400780c */ /* 0x000fe20003f06270 */
[----:B------:R-:W-:-:S12]  /*1b80*/  BSSY.RECONVERGENT B4, `(.L_x_264) ;  /* 0x000017e000047945 */ /* 0x000fd80003800200 */
[----:B0-----:R-:W-:Y:S05]  /*1b90*/  @!P0 BRA `(.L_x_265) ;  /* 0x0000001400f08947 */ /* 0x001fea0003800000 */
[----:B------:R-:W-:Y:S01]  /*1ba0*/  IADD3 R6, PT, PT, R4, -0x3, RZ ;  /* 0xfffffffd04067810 */ /* 0x000fe20007ffe0ff */
[----:B------:R-:W-:Y:S03]  /*1bb0*/  BSSY.RECONVERGENT B3, `(.L_x_266) ;  /* 0x00000c7000037945 */ /* 0x000fe60003800200 */
[----:B------:R-:W-:-:S13]  /*1bc0*/  ISETP.GE.U32.AND P0, PT, R6, 0x7, PT ;  /* 0x000000070600780c */ /* 0x000fda0003f06070 */
[----:B------:R-:W-:Y:S05]  /*1bd0*/  @!P0 BRA `(.L_x_267) ;  /* 0x0000000c00108947 */ /* 0x000fea0003800000 */
[----:B------:R-:W0:Y:S01]  /*1be0*/  LDCU.128 UR8, c[0x0][0x390] ;  /* 0x00007200ff0877ac */ /* 0x000e220008000c00 */
[----:B------:R-:W-:Y:S01]  /*1bf0*/  HFMA2 R8, -RZ, RZ, 0, 7.152557373046875e-07 ;  /* 0x0000000cff087431 */ /* 0x000fe200000001ff */
[----:B------:R-:W-:Y:S01]  /*1c00*/  MOV R9, 0x0 ;  /* 0x0000000000097802 */ /* 0x000fe20000000f00 */
[----:B------:R-:W-:Y:S01]  /*1c10*/  BSSY.RECONVERGENT B2, `(.L_x_268) ;  /* 0x00000bf000027945 */ /* 0x000fe20003800200 */
[----:B------:R-:W1:Y:S01]  /*1c20*/  LDCU.128 UR12, c[0x0][0x380] ;  /* 0x00007000ff0c77ac */ /* 0x000e620008000c00 */
[----:B------:R-:W-:-:S04]  /*1c30*/  IADD3 R0, PT, PT, R4, -0x2, RZ ;  /* 0xfffffffe04007810 */ /* 0x000fc80007ffe0ff */
[----:B------:R-:W-:Y:S01]  /*1c40*/  LOP3.LUT R0, R0, 0xfffffff8, RZ, 0xc0, !PT ;  /* 0xfffffff800007812 */ /* 0x000fe200078ec0ff */
[----:B------:R-:W-:Y:S01]  /*1c50*/  IMAD.WIDE R8, R7, 0x4, -R8 ;  /* 0x0000000407087825 */ /* 0x000fe200078e0a08 */
[----:B------:R-:W-:Y:S02]  /*1c60*/  MOV R7, R4 ;  /* 0x0000000400077202 */ /* 0x000fe40000000f00 */
[C---:B0-----:R-:W-:Y:S02]  /*1c70*/  IADD3 R28, P0, PT, R8.reuse, UR8, RZ ;  /* 0x00000008081c7c10 */ /* 0x041fe4000ff1e0ff */
[C---:B------:R-:W-:Y:S02]  /*1c80*/  IADD3 R26, P1, PT, R8.reuse, UR10, RZ ;  /* 0x0000000a081a7c10 */ /* 0x040fe4000ff3e0ff */
[C---:B-1----:R-:W-:Y:S02]  /*1c90*/  IADD3 R24, P2, PT, R8.reuse, UR14, RZ ;  /* 0x0000000e08187c10 */ /* 0x042fe4000ff5e0ff */
[----:B------:R-:W-:-:S02]  /*1ca0*/  IADD3 R22, P3, PT, R8, UR12, RZ ;  /* 0x0000000c08167c10 */ /* 0x000fc4000ff7e0ff */
[C---:B------:R-:W-:Y:S02]  /*1cb0*/  IADD3.X R29, PT, PT, R9.reuse, UR9, RZ, P0, !PT ;  /* 0x00000009091d7c10 */ /* 0x040fe400087fe4ff */
[C---:B------:R-:W-:Y:S02]  /*1cc0*/  IADD3.X R27, PT, PT, R9.reuse, UR11, RZ, P1, !PT ;  /* 0x0000000b091b7c10 */ /* 0x040fe40008ffe4ff */
[C---:B------:R-:W-:Y:S02]  /*1cd0*/  IADD3.X R25, PT, PT, R9.reuse, UR15, RZ, P2, !PT ;  /* 0x0000000f09197c10 */ /* 0x040fe400097fe4ff */
[----:B------:R-:W-:Y:S02]  /*1ce0*/  IADD3.X R23, PT, PT, R9, UR13, RZ, P3, !PT ;  /* 0x0000000d09177c10 */ /* 0x000fe40009ffe4ff */
[----:B------:R-:W-:-:S07]  /*1cf0*/  IADD3 R8, PT, PT, -R0, RZ, RZ ;  /* 0x000000ff00087210 */ /* 0x000fce0007ffe1ff */
.L_x_285:
[----:B------:R-:W-:-:S05]  /*1d00*/  IMAD.WIDE R56, R6, 0x4, R28 ;  /* 0x0000000406387825 */ /* 0x000fca00078e021c */
[----:B------:R-:W2:Y:S01]  /*1d10*/  LDG.E R3, desc[UR4][R56.64+0xc] ;  /* 0x00000c0438037981 */ /* 0x000ea2000c1e1900 */
[----:B-----5:R-:W0:Y:S01]  /*1d20*/  MUFU.RCP R9, R2 ;  /* 0x0000000200097308 */ /* 0x020e220000001000 */
[----:B------:R-:W-:Y:S01]  /*1d30*/  BSSY.RECONVERGENT B5, `(.L_x_269) ;  /* 0x000000f000057945 */ /* 0x000fe20003800200 */
[----:B------:R-:W-:-:S04]  /*1d40*/  IMAD.WIDE R20, R6, 0x4, R26 ;  /* 0x0000000406147825 */ /* 0x000fc800078e021a */
[----:B------:R-:W-:-:S04]  /*1d50*/  IMAD.WIDE R18, R6, 0x4, R24 ;  /* 0x0000000406127825 */ /* 0x000fc800078e0218 */
[----:B------:R-:W-:-:S04]  /*1d60*/  IMAD.WIDE R16, R6, 0x4, R22 ;  /* 0x0000000406107825 */ /* 0x000fc800078e0216 */
[----:B0-----:R-:W-:-:S04]  /*1d70*/  FFMA R0, R9, -R2, 1 ;  /* 0x3f80000009007423 */ /* 0x001fc80000000802 */
[----:B------:R-:W-:Y:S01]  /*1d80*/  FFMA R0, R9, R0, R9 ;  /* 0x0000000009007223 */ /* 0x000fe20000000009 */
[----:B--2---:R-:W0:Y:S03]  /*1d90*/  FCHK P0, R3, R2 ;  /* 0x0000000203007302 */ /* 0x004e260000000000 */
        /* <DEDUP_REMOVED lines=8> */
.L_x_270:
[----:B------:R-:W-:Y:S05]  /*1e20*/  BSYNC.RECONVERGENT B5 ;  /* 0x0000000000057941 */ /* 0x000fea0003800200 */
.L_x_269:
        /* <DEDUP_REMOVED lines=19> */
.L_x_272:
[----:B------:R-:W-:Y:S05]  /*1f60*/  BSYNC.RECONVERGENT B5 ;  /* 0x0000000000057941 */ /* 0x000fea0003800200 */
.L_x_271:
        /* <DEDUP_REMOVED lines=19> */
.L_x_274:
[----:B------:R-:W-:Y:S05]  /*20a0*/  BSYNC.RECONVERGENT B5 ;  /* 0x0000000000057941 */ /* 0x000fea0003800200 */
.L_x_273:
        /* <DEDUP_REMOVED lines=19> */
.L_x_276:
[----:B------:R-:W-:Y:S05]  /*21e0*/  BSYNC.RECONVERGENT B5 ;  /* 0x0000000000057941 */ /* 0x000fea0003800200 */
.L_x_275:
        /* <DEDUP_REMOVED lines=19> */
.L_x_278:
[----:B------:R-:W-:Y:S05]  /*2320*/  BSYNC.RECONVERGENT B5 ;  /* 0x0000000000057941 */ /* 0x000fea0003800200 */
.L_x_277:
        /* <DEDUP_REMOVED lines=19> */
.L_x_280:
[----:B------:R-:W-:Y:S05]  /*2460*/  BSYNC.RECONVERGENT B5 ;  /* 0x0000000000057941 */ /* 0x000fea0003800200 */
.L_x_279:
        /* <DEDUP_REMOVED lines=19> */
.L_x_282:
[----:B------:R-:W-:Y:S05]  /*25a0*/  BSYNC.RECONVERGENT B5 ;  /* 0x0000000000057941 */ /* 0x000fea0003800200 */
.L_x_281:
        /* <DEDUP_REMOVED lines=18> */
.L_x_284:
[----:B------:R-:W-:Y:S05]  /*26d0*/  BSYNC.RECONVERGENT B5 ;  /* 0x0000000000057941 */ /* 0x000fea0003800200 */
.L_x_283:
[----:B------:R-:W2:Y:S04]  /*26e0*/  LDG.E R21, desc[UR4][R20.64+-0x10] ;  /* 0xfffff00414157981 */ /* 0x000ea8000c1e1900 */
[----:B------:R-:W3:Y:S04]  /*26f0*/  LDG.E R2, desc[UR4][R18.64+-0x10] ;  /* 0xfffff00412027981 */ /* 0x000ee8000c1e1900 */
[----:B------:R0:W5:Y:S01]  /*2700*/  LDG.E R53, desc[UR4][R16.64+-0x10] ;  /* 0xfffff00410357981 */ /* 0x000162000c1e1900 */
[----:B------:R-:W-:Y:S01]  /*2710*/  FMUL R10, R10, R5 ;  /* 0x000000050a0a7220 */ /* 0x000fe20000400000 */
[----:B------:R-:W-:-:S02]  /*2720*/  IADD3 R8, PT, PT, R8, 0x8, RZ ;  /* 0x0000000808087810 */ /* 0x000fc40007ffe0ff */
[----:B------:R-:W-:Y:S01]  /*2730*/  IADD3 R6, PT, PT, R6, -0x8, RZ ;  /* 0xfffffff806067810 */ /* 0x000fe20007ffe0ff */
[----:B------:R-:W-:Y:S01]  /*2740*/  FMUL R10, R10, R9 ;  /* 0x000000090a0a7220 */ /* 0x000fe20000400000 */
[----:B------:R-:W-:Y:S02]  /*2750*/  ISETP.NE.AND P0, PT, R8, RZ, PT ;  /* 0x000000ff0800720c */ /* 0x000fe40003f05270 */
[----:B------:R-:W-:Y:S01]  /*2760*/  IADD3 R7, PT, PT, R7, -0x8, RZ ;  /* 0xfffffff807077810 */ /* 0x000fe20007ffe0ff */
[----:B------:R-:W-:-:S04]  /*2770*/  FMUL R11, R10, R11 ;  /* 0x0000000b0a0b7220 */ /* 0x000fc80000400000 */
[----:B------:R-:W-:-:S04]  /*2780*/  FMUL R12, R11, R12 ;  /* 0x0000000c0b0c7220 */ /* 0x000fc80000400000 */
[----:B------:R-:W-:-:S04]  /*2790*/  FMUL R13, R12, R13 ;  /* 0x0000000d0c0d7220 */ /* 0x000fc80000400000 */
[----:B------:R-:W-:-:S04]  /*27a0*/  FMUL R14, R13, R14 ;  /* 0x0000000e0d0e7220 */ /* 0x000fc80000400000 */
[----:B------:R-:W-:-:S04]  /*27b0*/  FMUL R5, R14, R45 ;  /* 0x0000002d0e057220 */ /* 0x000fc80000400000 */
[-C--:B------:R-:W-:Y:S01]  /*27c0*/  FMUL R5, R5, R0.reuse ;  /* 0x0000000005057220 */ /* 0x080fe20000400000 */
[-C--:B--2---:R-:W-:Y:S01]  /*27d0*/  FFMA R11, -R48, R0.reuse, R21 ;  /* 0x00000000300b7223 */ /* 0x084fe20000000115 */
[----:B---3-5:R-:W-:Y:S01]  /*27e0*/  FFMA R2, -R47, R0, R2 ;  /* 0x000000002f027223 */ /* 0x028fe20000000102 */
[----:B0-----:R-:W-:Y:S06]  /*27f0*/  @P0 BRA `(.L_x_285) ;  /* 0xfffffff400400947 */ /* 0x001fec000383ffff */
[----:B------:R-:W-:Y:S05]  /*2800*/  BSYNC.RECONVERGENT B2 ;  /* 0x0000000000027941 */ /* 0x000fea0003800200 */
.L_x_268:
[----:B------:R-:W-:-:S07]  /*2810*/  IADD3 R6, PT, PT, R7, -0x3, RZ ;  /* 0xfffffffd07067810 */ /* 0x000fce0007ffe0ff */
.L_x_267:
[----:B------:R-:W-:Y:S05]  /*2820*/  BSYNC.RECONVERGENT B3 ;  /* 0x0000000000037941 */ /* 0x000fea0003800200 */
.L_x_266:
        /* <DEDUP_REMOVED lines=22> */
.L_x_289:
[----:B------:R-:W-:Y:S05]  /*2990*/  BSYNC.RECONVERGENT B3 ;  /* 0x0000000000037941 */ /* 0x000fea0003800200 */
.L_x_288:
        /* <DEDUP_REMOVED lines=22> */
.L_x_291:
[----:B------:R-:W-:Y:S05]  /*2b00*/  BSYNC.RECONVERGENT B3 ;  /* 0x0000000000037941 */ /* 0x000fea0003800200 */
.L_x_290:
        /* <DEDUP_REMOVED lines=19> */
.L_x_293:
[----:B------:R-:W-:Y:S05]  /*2c40*/  BSYNC.RECONVERGENT B3 ;  /* 0x0000000000037941 */ /* 0x000fea0003800200 */
.L_x_292:
        /* <DEDUP_REMOVED lines=19> */
.L_x_295:
[----:B------:R-:W-:Y:S05]  /*2d80*/  BSYNC.RECONVERGENT B3 ;  /* 0x0000000000037941 */ /* 0x000fea0003800200 */
.L_x_294:
[----:B------:R-:W2:Y:S04]  /*2d90*/  LDG.E R20, desc[UR4][R20.64+-0xc] ;  /* 0xfffff40414147981 */ /* 0x000ea8000c1e1900 */
[----:B------:R-:W3:Y:S04]  /*2da0*/  LDG.E R19, desc[UR4][R18.64+-0xc] ;  /* 0xfffff40412137981 */ /* 0x000ee8000c1e1900 */
[----:B------:R0:W5:Y:S01]  /*2db0*/  LDG.E R53, desc[UR4][R16.64+-0xc] ;  /* 0xfffff40410357981 */ /* 0x000162000c1e1900 */
[----:B------:R-:W-:Y:S01]  /*2dc0*/  FMUL R10, R5, R10 ;  /* 0x0000000a050a7220 */ /* 0x000fe20000400000 */
[----:B------:R-:W-:-:S03]  /*2dd0*/  IADD3 R6, PT, PT, R6, -0x4, RZ ;  /* 0xfffffffc06067810 */ /* 0x000fc60007ffe0ff */
[----:B------:R-:W-:-:S04]  /*2de0*/  FMUL R9, R10, R9 ;  /* 0x000000090a097220 */ /* 0x000fc80000400000 */
[----:B------:R-:W-:-:S04]  /*2df0*/  FMUL R9, R9, R12 ;  /* 0x0000000c09097220 */ /* 0x000fc80000400000 */
[-C--:B------:R-:W-:Y:S01]  /*2e00*/  FMUL R5, R9, R2.reuse ;  /* 0x0000000209057220 */ /* 0x080fe20000400000 */
[-C--:B--2---:R-:W-:Y:S01]  /*2e10*/  FFMA R11, -R11, R2.reuse, R20 ;  /* 0x000000020b0b7223 */ /* 0x084fe20000000114 */
[----:B0--3-5:R-:W-:-:S07]  /*2e20*/  FFMA R2, -R8, R2, R19 ;  /* 0x0000000208027223 */ /* 0x029fce0000000113 */
.L_x_287:
[----:B------:R-:W-:Y:S05]  /*2e30*/  BSYNC.RECONVERGENT B2 ;  /* 0x0000000000027941 */ /* 0x000fea0003800200 */
.L_x_286:
        /* <DEDUP_REMOVED lines=21> */
.L_x_299:
[----:B------:R-:W-:Y:S05]  /*2f90*/  BSYNC.RECONVERGENT B3 ;  /* 0x0000000000037941 */ /* 0x000fea0003800200 */
.L_x_298:
        /* <DEDUP_REMOVED lines=22> */
.L_x_301:
[----:B------:R-:W-:Y:S05]  /*3100*/  BSYNC.RECONVERGENT B3 ;  /* 0x0000000000037941 */ /* 0x000fea0003800200 */
.L_x_300:
[----:B------:R-:W2:Y:S04]  /*3110*/  LDG.E R18, desc[UR4][R18.64+-0x4] ;  /* 0xfffffc0412127981 */ /* 0x000ea8000c1e1900 */
[----:B------:R-:W3:Y:S04]  /*3120*/  LDG.E R16, desc[UR4][R16.64+-0x4] ;  /* 0xfffffc0410107981 */ /* 0x000ee8000c1e1900 */
[----:B------:R0:W5:Y:S01]  /*3130*/  LDG.E R53, desc[UR4][R12.64+-0x4] ;  /* 0xfffffc040c357981 */ /* 0x000162000c1e1900 */
[----:B------:R-:W-:Y:S01]  /*3140*/  FMUL R5, R5, R8 ;  /* 0x0000000805057220 */ /* 0x000fe20000400000 */
[----:B------:R-:W-:-:S03]  /*3150*/  IADD3 R6, PT, PT, R6, -0x2, RZ ;  /* 0xfffffffe06067810 */ /* 0x000fc60007ffe0ff */
[-C--:B------:R-:W-:Y:S01]  /*3160*/  FMUL R5, R5, R2.reuse ;  /* 0x0000000205057220 */ /* 0x080fe20000400000 */
[-C--:B--2---:R-:W-:Y:S01]  /*3170*/  FFMA R11, -R11, R2.reuse, R18 ;  /* 0x000000020b0b7223 */ /* 0x084fe20000000112 */
[----:B0--3-5:R-:W-:-:S07]  /*3180*/  FFMA R2, -R7, R2, R16 ;  /* 0x0000000207027223 */ /* 0x029fce0000000110 */
.L_x_297:
[----:B------:R-:W-:Y:S05]  /*3190*/  BSYNC.RECONVERGENT B2 ;  /* 0x0000000000027941 */ /* 0x000fea0003800200 */
.L_x_296:
        /* <DEDUP_REMOVED lines=18> */
.L_x_303:
[----:B------:R-:W-:Y:S05]  /*32c0*/  BSYNC.RECONVERGENT B2 ;  /* 0x0000000000027941 */ /* 0x000fea0003800200 */
.L_x_302:
        /* <DEDUP_REMOVED lines=9> */
.L_x_265:
[----:B------:R-:W-:Y:S05]  /*3360*/  BSYNC.RECONVERGENT B4 ;  /* 0x0000000000047941 */ /* 0x000fea0003800200 */
.L_x_264:
[----:B-----5:R-:W-:Y:S04]  /*3370*/  STG.E desc[UR4][R36.64], R53 ;  /* 0x0000003524007986 */ /* 0x020fe8000c101904 */
[----:B------:R-:W-:Y:S04]  /*3380*/  STG.E desc[UR4][R34.64], R2 ;  /* 0x0000000222007986 */ /* 0x000fe8000c101904 */
[----:B------:R-:W-:Y:S04]  /*3390*/  STG.E desc[UR4][R32.64], R5 ;  /* 0x0000000520007986 */ /* 0x000fe8000c101904 */
[----:B------:R-:W-:Y:S01]  /*33a0*/  STG.E desc[UR4][R30.64], R11 ;  /* 0x0000000b1e007986 */ /* 0x000fe2000c101904 */
[----:B------:R-:W-:Y:S05]  /*33b0*/  EXIT ;  /* 0x000000000000794d */ /* 0x000fea0003800000 */
        .weak           $__internal_5_$__cuda_sm3x_div_rn_noftz_f32_slowpath
        .type           $__internal_5_$__cuda_sm3x_div_rn_noftz_f32_slowpath,@function
        .size           $__internal_5_$__cuda_sm3x_div_rn_noftz_f32_slowpath,(.L_x_321 - $__internal_5_$__cuda_sm3x_div_rn_noftz_f32_slowpath)
$__internal_5_$__cuda_sm3x_div_rn_noftz_f32_slowpath:
[----:B------:R-:W-:Y:S01]  /*33c0*/  SHF.R.U32.HI R15, RZ, 0x17, R0 ;  /* 0x00000017ff0f7819 */ /* 0x000fe20000011600 */
[----:B------:R-:W-:Y:S01]  /*33d0*/  BSSY.RECONVERGENT B0, `(.L_x_304) ;  /* 0x0000062000007945 */ /* 0x000fe20003800200 */
[----:B------:R-:W-:Y:S02]  /*33e0*/  SHF.R.U32.HI R49, RZ, 0x17, R3 ;  /* 0x00000017ff317819 */ /* 0x000fe40000011603 */
[----:B------:R-:W-:Y:S02]  /*33f0*/  LOP3.LUT R15, R15, 0xff, RZ, 0xc0, !PT ;  /* 0x000000ff0f0f7812 */ /* 0x000fe400078ec0ff */
[----:B------:R-:W-:Y:S02]  /*3400*/  LOP3.LUT R49, R49, 0xff, RZ, 0xc0, !PT ;  /* 0x000000ff31317812 */ /* 0x000fe400078ec0ff */
[----:B------:R-:W-:Y:S02]  /*3410*/  IADD3 R50, PT, PT, R15, -0x1, RZ ;  /* 0xffffffff0f327810 */ /* 0x000fe40007ffe0ff */
[----:B------:R-:W-:-:S02]  /*3420*/  IADD3 R51, PT, PT, R49, -0x1, RZ ;  /* 0xffffffff31337810 */ /* 0x000fc40007ffe0ff */
        /* <DEDUP_REMOVED lines=27> */
.L_x_305:
[----:B------:R-:W-:Y:S01]  /*35e0*/  LEA R51, R15, 0xc0800000, 0x17 ;  /* 0xc08000000f337811 */ /* 0x000fe200078eb8ff */
[----:B------:R-:W-:Y:S01]  /*35f0*/  BSSY.RECONVERGENT B1, `(.L_x_310) ;  /* 0x0000036000017945 */ /* 0x000fe20003800200 */
[----:B------:R-:W-:Y:S02]  /*3600*/  IADD3 R52, PT, PT, R49, -0x7f, RZ ;  /* 0xffffff8131347810 */ /* 0x000fe40007ffe0ff */
[----:B------:R-:W-:Y:S02]  /*3610*/  IADD3 R58, PT, PT, -R51, R0, RZ ;  /* 0x00000000333a7210 */ /* 0x000fe40007ffe1ff */
[C---:B------:R-:W-:Y:S01]  /*3620*/  IADD3 R15, PT, PT, R52.reuse, 0x7f, -R15 ;  /* 0x0000007f340f7810 */ /* 0x040fe20007ffe80f */
[----:B------:R-:W-:Y:S01]  /*3630*/  IMAD R0, R52, -0x800000, R3 ;  /* 0xff80000034007824 */ /* 0x000fe200078e0203 */
        /* <DEDUP_REMOVED lines=26> */
[----:B------:R-:W-:Y:S02]  /*37e0*/  IADD3 R49, PT, PT, R3, 0x20, RZ ;  /* 0x0000002003317810 */ /* 0x000fe40007ffe0ff */
[----:B------:R-:W-:Y:S02]  /*37f0*/  LOP3.LUT R15, R15, 0x7fffff, RZ, 0xc0, !PT ;  /* 0x007fffff0f0f7812 */ /* 0x000fe400078ec0ff */
[----:B------:R-:W-:Y:S02]  /*3800*/  ISETP.NE.AND P2, PT, R3, RZ, PT ;  /* 0x000000ff0300720c */ /* 0x000fe40003f45270 */
[----:B------:R-:W-:Y:S02]  /*3810*/  LOP3.LUT R50, R15, 0x800000, RZ, 0xfc, !PT ;  /* 0x008000000f327812 */ /* 0x000fe400078efcff */
[----:B------:R-:W-:-:S02]  /*3820*/  ISETP.NE.AND P1, PT, R3, RZ, PT ;  /* 0x000000ff0300720c */ /* 0x000fc40003f25270 */
[----:B------:R-:W-:Y:S02]  /*3830*/  IADD3 R3, PT, PT, -R3, RZ, RZ ;  /* 0x000000ff03037210 */ /* 0x000fe40007ffe1ff */
[----:B------:R-:W-:Y:S02]  /*3840*/  SHF.L.U32 R49, R50, R49, RZ ;  /* 0x0000003132317219 */ /* 0x000fe400000006ff */
[----:B------:R-:W-:Y:S02]  /*3850*/  FSETP.NEU.FTZ.AND P0, PT, R44, R51, PT ;  /* 0x000000332c00720b */ /* 0x000fe40003f1d000 */
        /* <DEDUP_REMOVED lines=11> */
.L_x_312:
[----:B------:R-:W-:-:S04]  /*3910*/  LOP3.LUT R0, R0, 0x80000000, RZ, 0xc0, !PT ;  /* 0x8000000000007812 */ /* 0x000fc800078ec0ff */
[----:B------:R-:W-:Y:S01]  /*3920*/  LOP3.LUT R0, R0, 0x7f800000, RZ, 0xfc, !PT ;  /* 0x7f80000000007812 */ /* 0x000fe200078efcff */
[----:B------:R-:W-:Y:S06]  /*3930*/  BRA `(.L_x_313) ;  /* 0x0000000000047947 */ /* 0x000fec0003800000 */
.L_x_311:
[----:B------:R-:W-:-:S07]  /*3940*/  LEA R0, R15, R0, 0x17 ;  /* 0x000000000f007211 */ /* 0x000fce00078eb8ff */
.L_x_313:
[----:B------:R-:W-:Y:S05]  /*3950*/  BSYNC.RECONVERGENT B1 ;  /* 0x0000000000017941 */ /* 0x000fea0003800200 */
.L_x_310:
[----:B------:R-:W-:Y:S05]  /*3960*/  BRA `(.L_x_314) ;  /* 0x0000000000207947 */ /* 0x000fea0003800000 */
.L_x_309:
[----:B------:R-:W-:-:S04]  /*3970*/  LOP3.LUT R0, R0, 0x80000000, R3, 0x48, !PT ;  /* 0x8000000000007812 */ /* 0x000fc800078e4803 */
[----:B------:R-:W-:Y:S01]  /*3980*/  LOP3.LUT R0, R0, 0x7f800000, RZ, 0xfc, !PT ;  /* 0x7f80000000007812 */ /* 0x000fe200078efcff */
[----:B------:R-:W-:Y:S06]  /*3990*/  BRA `(.L_x_314) ;  /* 0x0000000000147947 */ /* 0x000fec0003800000 */
.L_x_308:
[----:B------:R-:W-:Y:S01]  /*39a0*/  LOP3.LUT R0, R0, 0x80000000, R3, 0x48, !PT ;  /* 0x8000000000007812 */ /* 0x000fe200078e4803 */
[----:B------:R-:W-:Y:S06]  /*39b0*/  BRA `(.L_x_314) ;  /* 0x00000000000c7947 */ /* 0x000fec0003800000 */
.L_x_307:
[----:B------:R-:W0:Y:S01]  /*39c0*/  MUFU.RSQ R0, -QNAN ;  /* 0xffc0000000007908 */ /* 0x000e220000001400 */
[----:B------:R-:W-:Y:S05]  /*39d0*/  BRA `(.L_x_314) ;  /* 0x0000000000047947 */ /* 0x000fea0003800000 */
.L_x_306:
[----:B------:R-:W-:-:S07]  /*39e0*/  FADD.FTZ R0, R3, R0 ;  /* 0x0000000003007221 */ /* 0x000fce0000010000 */
.L_x_314:
[----:B------:R-:W-:Y:S05]  /*39f0*/  BSYNC.RECONVERGENT B0 ;  /* 0x0000000000007941 */ /* 0x000fea0003800200 */
.L_x_304:
[----:B------:R-:W-:-:S04]  /*3a00*/  HFMA2 R3, -RZ, RZ, 0, 0 ;  /* 0x00000000ff037431 */ /* 0x000fc800000001ff */
[----:B0-----:R-:W-:Y:S05]  /*3a10*/  RET.REL.NODEC R2 `(_Z12partitioningPfS_S_S_S_S_S_S_Piiii) ;  /* 0xffffffc402787950 */ /* 0x001fea0003c3ffff */
.L_x_315:
        /* <DEDUP_REMOVED lines=14> */
.L_x_321:


//--------------------- .nv.shared.reserved.0     --------------------------
	.section	.nv.shared.reserved.0,"aw",@nobits
	.weak		__nv_reservedSMEM_offset_0_alias
	.size		__nv_reservedSMEM_offset_0_alias, 0, 64
	.other		__nv_reservedSMEM_offset_0_alias,@"STO_CUDA_RESERVED_SHARED STV_DEFAULT"
__nv_reservedSMEM_offset_0_alias:
	.zero		0
	.zero		64


//--------------------- .nv.constant0._Z8rest_gpuPfS_S_iifff --------------------------
	.section	.nv.constant0._Z8rest_gpuPfS_S_iifff,"a",@progbits
	.sectionflags	@""
	.align	4
.nv.constant0._Z8rest_gpuPfS_S_iifff:
	.zero		940


//--------------------- .nv.constant0._Z18final_computationsPfS_S_S_S_Pii --------------------------
	.section	.nv.constant0._Z18final_computationsPfS_S_S_S_Pii,"a",@progbits
	.sectionflags	@""
	.align	4
.nv.constant0._Z18final_computationsPfS_S_S_S_Pii:
	.zero		948


//--------------------- .nv.constant0._Z26final_computations_reducedPfS_S_S_Pii --------------------------
	.section	.nv.constant0._Z26final_computations_reducedPfS_S_S_Pii,"a",@progbits
	.sectionflags	@""
	.align	4
.nv.constant0._Z26final_computations_reducedPfS_S_S_Pii:
	.zero		940


//--------------------- .nv.constant0._Z20partitioning_reducedPfS_S_S_S_Piiiib --------------------------
	.section	.nv.constant0._Z20partitioning_reducedPfS_S_S_S_Piiiib,"a",@progbits
	.sectionflags	@""
	.align	4
.nv.constant0._Z20partitioning_reducedPfS_S_S_S_Piiiib:
	.zero		957


//--------------------- .nv.constant0._Z12partitioningPfS_S_S_S_S_S_S_Piiii --------------------------
	.section	.nv.constant0._Z12partitioningPfS_S_S_S_S_S_S_Piiii,"a",@progbits
	.sectionflags	@""
	.align	4
.nv.constant0._Z12partitioningPfS_S_S_S_S_S_S_Piiii:
	.zero		980


//--------------------- SYMBOLS --------------------------

	.type		.nv.reservedSmem.offset0,@object
	.size		.nv.reservedSmem.offset0,0x4
